//
// Generated by NVIDIA NVVM Compiler
//
// Compiler Build ID: CL-36424714
// Cuda compilation tools, release 13.0, V13.0.88
// Based on NVVM 20.0.0
//

.version 9.0
.target sm_100
.address_size 64

	// .globl	stencil_current_kernel
// _ZZ22stencil_current_kernelE12temp_storage has been demoted
.global .align 1 .b8 _ZN34_INTERNAL_d58a0813_4_k_cu_57287b9d4cuda3std3__45__cpo5beginE[1];
.global .align 1 .b8 _ZN34_INTERNAL_d58a0813_4_k_cu_57287b9d4cuda3std3__45__cpo3endE[1];
.global .align 1 .b8 _ZN34_INTERNAL_d58a0813_4_k_cu_57287b9d4cuda3std3__45__cpo6cbeginE[1];
.global .align 1 .b8 _ZN34_INTERNAL_d58a0813_4_k_cu_57287b9d4cuda3std3__45__cpo4cendE[1];
.global .align 1 .b8 _ZN34_INTERNAL_d58a0813_4_k_cu_57287b9d4cuda3std3__45__cpo6rbeginE[1];
.global .align 1 .b8 _ZN34_INTERNAL_d58a0813_4_k_cu_57287b9d4cuda3std3__45__cpo4rendE[1];
.global .align 1 .b8 _ZN34_INTERNAL_d58a0813_4_k_cu_57287b9d4cuda3std3__45__cpo7crbeginE[1];
.global .align 1 .b8 _ZN34_INTERNAL_d58a0813_4_k_cu_57287b9d4cuda3std3__45__cpo5crendE[1];
.global .align 1 .b8 _ZN34_INTERNAL_d58a0813_4_k_cu_57287b9d4cuda3std3__436_GLOBAL__N__d58a0813_4_k_cu_57287b9d6ignoreE[1];
.global .align 1 .b8 _ZN34_INTERNAL_d58a0813_4_k_cu_57287b9d4cuda3std3__419piecewise_constructE[1];
.global .align 1 .b8 _ZN34_INTERNAL_d58a0813_4_k_cu_57287b9d4cuda3std3__48in_placeE[1];
.global .align 1 .b8 _ZN34_INTERNAL_d58a0813_4_k_cu_57287b9d4cuda3std3__420unreachable_sentinelE[1];
.global .align 1 .b8 _ZN34_INTERNAL_d58a0813_4_k_cu_57287b9d4cuda3std3__47nulloptE[1];
.global .align 1 .b8 _ZN34_INTERNAL_d58a0813_4_k_cu_57287b9d4cuda3std3__48unexpectE[1];
.global .align 1 .b8 _ZN34_INTERNAL_d58a0813_4_k_cu_57287b9d4cuda3std6ranges3__45__cpo4swapE[1];
.global .align 1 .b8 _ZN34_INTERNAL_d58a0813_4_k_cu_57287b9d4cuda3std6ranges3__45__cpo9iter_moveE[1];
.global .align 1 .b8 _ZN34_INTERNAL_d58a0813_4_k_cu_57287b9d4cuda3std6ranges3__45__cpo5beginE[1];
.global .align 1 .b8 _ZN34_INTERNAL_d58a0813_4_k_cu_57287b9d4cuda3std6ranges3__45__cpo3endE[1];
.global .align 1 .b8 _ZN34_INTERNAL_d58a0813_4_k_cu_57287b9d4cuda3std6ranges3__45__cpo6cbeginE[1];
.global .align 1 .b8 _ZN34_INTERNAL_d58a0813_4_k_cu_57287b9d4cuda3std6ranges3__45__cpo4cendE[1];
.global .align 1 .b8 _ZN34_INTERNAL_d58a0813_4_k_cu_57287b9d4cuda3std6ranges3__45__cpo7advanceE[1];
.global .align 1 .b8 _ZN34_INTERNAL_d58a0813_4_k_cu_57287b9d4cuda3std6ranges3__45__cpo9iter_swapE[1];
.global .align 1 .b8 _ZN34_INTERNAL_d58a0813_4_k_cu_57287b9d4cuda3std6ranges3__45__cpo4nextE[1];
.global .align 1 .b8 _ZN34_INTERNAL_d58a0813_4_k_cu_57287b9d4cuda3std6ranges3__45__cpo4prevE[1];
.global .align 1 .b8 _ZN34_INTERNAL_d58a0813_4_k_cu_57287b9d4cuda3std6ranges3__45__cpo4dataE[1];
.global .align 1 .b8 _ZN34_INTERNAL_d58a0813_4_k_cu_57287b9d4cuda3std6ranges3__45__cpo5cdataE[1];
.global .align 1 .b8 _ZN34_INTERNAL_d58a0813_4_k_cu_57287b9d4cuda3std6ranges3__45__cpo4sizeE[1];
.global .align 1 .b8 _ZN34_INTERNAL_d58a0813_4_k_cu_57287b9d4cuda3std6ranges3__45__cpo5ssizeE[1];
.global .align 1 .b8 _ZN34_INTERNAL_d58a0813_4_k_cu_57287b9d4cuda3std6ranges3__45__cpo8distanceE[1];
.global .align 1 .b8 _ZN34_INTERNAL_d58a0813_4_k_cu_57287b9d6thrust24THRUST_300001_SM_1000_NS6system6detail10sequential3seqE[1];
.global .align 1 .b8 _ZN34_INTERNAL_d58a0813_4_k_cu_57287b9d6thrust24THRUST_300001_SM_1000_NS12placeholders2_1E[1];
.global .align 1 .b8 _ZN34_INTERNAL_d58a0813_4_k_cu_57287b9d6thrust24THRUST_300001_SM_1000_NS12placeholders2_2E[1];
.global .align 1 .b8 _ZN34_INTERNAL_d58a0813_4_k_cu_57287b9d6thrust24THRUST_300001_SM_1000_NS12placeholders2_3E[1];
.global .align 1 .b8 _ZN34_INTERNAL_d58a0813_4_k_cu_57287b9d6thrust24THRUST_300001_SM_1000_NS12placeholders2_4E[1];
.global .align 1 .b8 _ZN34_INTERNAL_d58a0813_4_k_cu_57287b9d6thrust24THRUST_300001_SM_1000_NS12placeholders2_5E[1];
.global .align 1 .b8 _ZN34_INTERNAL_d58a0813_4_k_cu_57287b9d6thrust24THRUST_300001_SM_1000_NS12placeholders2_6E[1];
.global .align 1 .b8 _ZN34_INTERNAL_d58a0813_4_k_cu_57287b9d6thrust24THRUST_300001_SM_1000_NS12placeholders2_7E[1];
.global .align 1 .b8 _ZN34_INTERNAL_d58a0813_4_k_cu_57287b9d6thrust24THRUST_300001_SM_1000_NS12placeholders2_8E[1];
.global .align 1 .b8 _ZN34_INTERNAL_d58a0813_4_k_cu_57287b9d6thrust24THRUST_300001_SM_1000_NS12placeholders2_9E[1];
.global .align 1 .b8 _ZN34_INTERNAL_d58a0813_4_k_cu_57287b9d6thrust24THRUST_300001_SM_1000_NS12placeholders3_10E[1];

.visible .entry stencil_current_kernel(
	.param .u64 .ptr .align 1 stencil_current_kernel_param_0,
	.param .u64 .ptr .align 1 stencil_current_kernel_param_1,
	.param .u32 stencil_current_kernel_param_2,
	.param .u32 stencil_current_kernel_param_3,
	.param .u32 stencil_current_kernel_param_4,
	.param .u32 stencil_current_kernel_param_5,
	.param .u32 stencil_current_kernel_param_6,
	.param .u32 stencil_current_kernel_param_7,
	.param .u64 .ptr .align 1 stencil_current_kernel_param_8,
	.param .u64 .ptr .align 1 stencil_current_kernel_param_9,
	.param .u64 .ptr .align 1 stencil_current_kernel_param_10,
	.param .u64 .ptr .align 1 stencil_current_kernel_param_11,
	.param .f64 stencil_current_kernel_param_12,
	.param .f64 stencil_current_kernel_param_13,
	.param .f64 stencil_current_kernel_param_14,
	.param .f64 stencil_current_kernel_param_15,
	.param .f64 stencil_current_kernel_param_16,
	.param .f64 stencil_current_kernel_param_17,
	.param .f64 stencil_current_kernel_param_18,
	.param .f64 stencil_current_kernel_param_19,
	.param .f64 stencil_current_kernel_param_20,
	.param .f64 stencil_current_kernel_param_21,
	.param .f64 stencil_current_kernel_param_22,
	.param .f64 stencil_current_kernel_param_23
)
{
	.reg .pred 	%p<13>;
	.reg .b32 	%r<125>;
	.reg .b64 	%rd<46>;
	.reg .b64 	%fd<174>;
	// demoted variable
	.shared .align 8 .b8 _ZZ22stencil_current_kernelE12temp_storage[48];
	ld.param.u64 	%rd6, [stencil_current_kernel_param_0];
	ld.param.u64 	%rd7, [stencil_current_kernel_param_1];
	ld.param.u32 	%r12, [stencil_current_kernel_param_2];
	ld.param.u32 	%r13, [stencil_current_kernel_param_3];
	ld.param.u32 	%r14, [stencil_current_kernel_param_4];
	ld.param.u32 	%r15, [stencil_current_kernel_param_5];
	ld.param.u32 	%r16, [stencil_current_kernel_param_6];
	ld.param.u32 	%r17, [stencil_current_kernel_param_7];
	ld.param.f64 	%fd7, [stencil_current_kernel_param_12];
	ld.param.f64 	%fd9, [stencil_current_kernel_param_14];
	ld.param.f64 	%fd14, [stencil_current_kernel_param_19];
	ld.param.f64 	%fd15, [stencil_current_kernel_param_20];
	ld.param.f64 	%fd16, [stencil_current_kernel_param_21];
	ld.param.f64 	%fd17, [stencil_current_kernel_param_22];
	ld.param.f64 	%fd18, [stencil_current_kernel_param_23];
	cvta.to.global.u64 	%rd1, %rd6;
	cvta.to.global.u64 	%rd2, %rd7;
	mov.u32 	%r18, %ctaid.x;
	mov.u32 	%r19, %ntid.x;
	mov.u32 	%r1, %tid.x;
	mad.lo.s32 	%r2, %r18, %r19, %r1;
	setp.ge.s32 	%p1, %r2, %r17;
	@%p1 bra 	$L__BB0_17;
	div.s32 	%r36, %r2, %r14;
	mul.lo.s32 	%r37, %r36, %r14;
	sub.s32 	%r3, %r2, %r37;
	rem.s32 	%r4, %r36, %r15;
	mul.lo.s32 	%r38, %r15, %r14;
	div.s32 	%r39, %r2, %r38;
	rem.s32 	%r5, %r39, %r16;
	mul.lo.s32 	%r6, %r4, %r12;
	add.s32 	%r7, %r6, %r3;
	mul.lo.s32 	%r8, %r13, %r12;
	mul.lo.s32 	%r9, %r8, %r5;
	add.s32 	%r40, %r9, %r7;
	mul.wide.s32 	%rd8, %r40, 16;
	add.s64 	%rd9, %rd2, %rd8;
	ld.global.v2.f64 	{%fd1, %fd2}, [%rd9];
	abs.f64 	%fd29, %fd1;
	abs.f64 	%fd30, %fd2;
	setp.gt.f64 	%p2, %fd29, %fd30;
	selp.f64 	%fd31, %fd29, %fd30, %p2;
	selp.f64 	%fd32, %fd30, %fd29, %p2;
	div.rn.f64 	%fd34, %fd32, %fd31;
	fma.rn.f64 	%fd35, %fd34, %fd34, 0d3FF0000000000000;
	sqrt.rn.f64 	%fd36, %fd35;
	mul.f64 	%fd37, %fd31, %fd36;
	setp.eq.f64 	%p3, %fd31, 0d0000000000000000;
	max.f64 	%fd38, %fd31, %fd32;
	setp.gt.f64 	%p4, %fd38, 0d7FEFFFFFFFFFFFFF;
	add.f64 	%fd39, %fd29, %fd30;
	selp.f64 	%fd40, %fd39, %fd37, %p3;
	selp.f64 	%fd41, %fd39, %fd40, %p4;
	mul.f64 	%fd20, %fd41, %fd41;
	bar.sync 	0;
	// begin inline asm
	mov.u32 %r20, %laneid;
	// end inline asm
	mov.b32 	%r21, 1;
	mov.b32 	%r34, 31;
	mov.b32 	%r35, -1;
	// begin inline asm
	{  .reg .u32 lo;  .reg .u32 hi;  .reg .pred p;  .reg .f64 r0;  mov.b64 %fd19, %fd20;  mov.b64 {lo, hi}, %fd20;  shfl.sync.down.b32 lo|p, lo, %r21, %r34, %r35;  shfl.sync.down.b32 hi|p, hi, %r21, %r34, %r35;  mov.b64 r0, {lo, hi};  @p add.f64 %fd19, %fd19, r0;}
	// end inline asm
	mov.b32 	%r24, 2;
	// begin inline asm
	{  .reg .u32 lo;  .reg .u32 hi;  .reg .pred p;  .reg .f64 r0;  mov.b64 %fd21, %fd19;  mov.b64 {lo, hi}, %fd19;  shfl.sync.down.b32 lo|p, lo, %r24, %r34, %r35;  shfl.sync.down.b32 hi|p, hi, %r24, %r34, %r35;  mov.b64 r0, {lo, hi};  @p add.f64 %fd21, %fd21, r0;}
	// end inline asm
	mov.b32 	%r27, 4;
	// begin inline asm
	{  .reg .u32 lo;  .reg .u32 hi;  .reg .pred p;  .reg .f64 r0;  mov.b64 %fd23, %fd21;  mov.b64 {lo, hi}, %fd21;  shfl.sync.down.b32 lo|p, lo, %r27, %r34, %r35;  shfl.sync.down.b32 hi|p, hi, %r27, %r34, %r35;  mov.b64 r0, {lo, hi};  @p add.f64 %fd23, %fd23, r0;}
	// end inline asm
	mov.b32 	%r30, 8;
	// begin inline asm
	{  .reg .u32 lo;  .reg .u32 hi;  .reg .pred p;  .reg .f64 r0;  mov.b64 %fd25, %fd23;  mov.b64 {lo, hi}, %fd23;  shfl.sync.down.b32 lo|p, lo, %r30, %r34, %r35;  shfl.sync.down.b32 hi|p, hi, %r30, %r34, %r35;  mov.b64 r0, {lo, hi};  @p add.f64 %fd25, %fd25, r0;}
	// end inline asm
	mov.b32 	%r33, 16;
	// begin inline asm
	{  .reg .u32 lo;  .reg .u32 hi;  .reg .pred p;  .reg .f64 r0;  mov.b64 %fd27, %fd25;  mov.b64 {lo, hi}, %fd25;  shfl.sync.down.b32 lo|p, lo, %r33, %r34, %r35;  shfl.sync.down.b32 hi|p, hi, %r33, %r34, %r35;  mov.b64 r0, {lo, hi};  @p add.f64 %fd27, %fd27, r0;}
	// end inline asm
	setp.ne.s32 	%p5, %r20, 0;
	shr.u32 	%r41, %r1, 2;
	and.b32  	%r42, %r41, 248;
	mov.u32 	%r43, _ZZ22stencil_current_kernelE12temp_storage;
	add.s32 	%r44, %r43, %r42;
	add.s32 	%r11, %r44, 8;
	@%p5 bra 	$L__BB0_3;
	st.shared.f64 	[%r11], %fd27;
$L__BB0_3:
	bar.sync 	0;
	setp.ne.s32 	%p6, %r1, 0;
	@%p6 bra 	$L__BB0_5;
	ld.shared.f64 	%fd42, [_ZZ22stencil_current_kernelE12temp_storage+16];
	add.f64 	%fd43, %fd27, %fd42;
	ld.shared.f64 	%fd44, [_ZZ22stencil_current_kernelE12temp_storage+24];
	add.f64 	%fd45, %fd43, %fd44;
	ld.shared.f64 	%fd46, [_ZZ22stencil_current_kernelE12temp_storage+32];
	add.f64 	%fd47, %fd45, %fd46;
	atom.global.add.f64 	%fd48, [%rd1], %fd47;
$L__BB0_5:
	ld.param.f64 	%fd170, [stencil_current_kernel_param_15];
	ld.param.f64 	%fd169, [stencil_current_kernel_param_13];
	ld.param.u64 	%rd43, [stencil_current_kernel_param_9];
	cvta.to.global.u64 	%rd10, %rd43;
	mul.wide.s32 	%rd11, %r3, 4;
	add.s64 	%rd12, %rd10, %rd11;
	ld.global.u32 	%r60, [%rd12+4];
	add.s32 	%r61, %r6, %r9;
	add.s32 	%r62, %r61, -1;
	add.s32 	%r63, %r62, %r60;
	mul.wide.s32 	%rd13, %r63, 16;
	add.s64 	%rd14, %rd2, %rd13;
	ld.global.v2.f64 	{%fd59, %fd60}, [%rd14];
	mul.f64 	%fd61, %fd1, %fd60;
	mul.f64 	%fd62, %fd2, %fd59;
	sub.f64 	%fd63, %fd61, %fd62;
	ld.global.u32 	%r64, [%rd12+8];
	add.s32 	%r65, %r62, %r64;
	mul.wide.s32 	%rd15, %r65, 16;
	add.s64 	%rd16, %rd2, %rd15;
	ld.global.v2.f64 	{%fd64, %fd65}, [%rd16];
	mul.f64 	%fd66, %fd1, %fd65;
	mul.f64 	%fd67, %fd2, %fd64;
	sub.f64 	%fd68, %fd66, %fd67;
	mul.f64 	%fd69, %fd169, %fd68;
	fma.rn.f64 	%fd70, %fd7, %fd63, %fd69;
	ld.global.u32 	%r66, [%rd12+12];
	add.s32 	%r67, %r62, %r66;
	mul.wide.s32 	%rd17, %r67, 16;
	add.s64 	%rd18, %rd2, %rd17;
	ld.global.v2.f64 	{%fd71, %fd72}, [%rd18];
	mul.f64 	%fd73, %fd1, %fd72;
	mul.f64 	%fd74, %fd2, %fd71;
	sub.f64 	%fd75, %fd73, %fd74;
	fma.rn.f64 	%fd76, %fd9, %fd75, %fd70;
	ld.global.u32 	%r68, [%rd12+16];
	add.s32 	%r69, %r62, %r68;
	mul.wide.s32 	%rd19, %r69, 16;
	add.s64 	%rd20, %rd2, %rd19;
	ld.global.v2.f64 	{%fd77, %fd78}, [%rd20];
	mul.f64 	%fd79, %fd1, %fd78;
	mul.f64 	%fd80, %fd2, %fd77;
	sub.f64 	%fd81, %fd79, %fd80;
	fma.rn.f64 	%fd50, %fd170, %fd81, %fd76;
	bar.sync 	0;
	mov.b32 	%r45, 1;
	mov.b32 	%r58, 31;
	mov.b32 	%r59, -1;
	// begin inline asm
	{  .reg .u32 lo;  .reg .u32 hi;  .reg .pred p;  .reg .f64 r0;  mov.b64 %fd49, %fd50;  mov.b64 {lo, hi}, %fd50;  shfl.sync.down.b32 lo|p, lo, %r45, %r58, %r59;  shfl.sync.down.b32 hi|p, hi, %r45, %r58, %r59;  mov.b64 r0, {lo, hi};  @p add.f64 %fd49, %fd49, r0;}
	// end inline asm
	mov.b32 	%r48, 2;
	// begin inline asm
	{  .reg .u32 lo;  .reg .u32 hi;  .reg .pred p;  .reg .f64 r0;  mov.b64 %fd51, %fd49;  mov.b64 {lo, hi}, %fd49;  shfl.sync.down.b32 lo|p, lo, %r48, %r58, %r59;  shfl.sync.down.b32 hi|p, hi, %r48, %r58, %r59;  mov.b64 r0, {lo, hi};  @p add.f64 %fd51, %fd51, r0;}
	// end inline asm
	mov.b32 	%r51, 4;
	// begin inline asm
	{  .reg .u32 lo;  .reg .u32 hi;  .reg .pred p;  .reg .f64 r0;  mov.b64 %fd53, %fd51;  mov.b64 {lo, hi}, %fd51;  shfl.sync.down.b32 lo|p, lo, %r51, %r58, %r59;  shfl.sync.down.b32 hi|p, hi, %r51, %r58, %r59;  mov.b64 r0, {lo, hi};  @p add.f64 %fd53, %fd53, r0;}
	// end inline asm
	mov.b32 	%r54, 8;
	// begin inline asm
	{  .reg .u32 lo;  .reg .u32 hi;  .reg .pred p;  .reg .f64 r0;  mov.b64 %fd55, %fd53;  mov.b64 {lo, hi}, %fd53;  shfl.sync.down.b32 lo|p, lo, %r54, %r58, %r59;  shfl.sync.down.b32 hi|p, hi, %r54, %r58, %r59;  mov.b64 r0, {lo, hi};  @p add.f64 %fd55, %fd55, r0;}
	// end inline asm
	mov.b32 	%r57, 16;
	// begin inline asm
	{  .reg .u32 lo;  .reg .u32 hi;  .reg .pred p;  .reg .f64 r0;  mov.b64 %fd57, %fd55;  mov.b64 {lo, hi}, %fd55;  shfl.sync.down.b32 lo|p, lo, %r57, %r58, %r59;  shfl.sync.down.b32 hi|p, hi, %r57, %r58, %r59;  mov.b64 r0, {lo, hi};  @p add.f64 %fd57, %fd57, r0;}
	// end inline asm
	@%p5 bra 	$L__BB0_7;
	st.shared.f64 	[%r11], %fd57;
$L__BB0_7:
	setp.ne.s32 	%p8, %r1, 0;
	bar.sync 	0;
	@%p8 bra 	$L__BB0_9;
	ld.shared.f64 	%fd82, [_ZZ22stencil_current_kernelE12temp_storage+16];
	add.f64 	%fd83, %fd57, %fd82;
	ld.shared.f64 	%fd84, [_ZZ22stencil_current_kernelE12temp_storage+24];
	add.f64 	%fd85, %fd83, %fd84;
	ld.shared.f64 	%fd86, [_ZZ22stencil_current_kernelE12temp_storage+32];
	add.f64 	%fd87, %fd85, %fd86;
	atom.global.add.f64 	%fd88, [%rd1+8], %fd87;
$L__BB0_9:
	ld.param.f64 	%fd173, [stencil_current_kernel_param_18];
	ld.param.f64 	%fd172, [stencil_current_kernel_param_17];
	ld.param.f64 	%fd171, [stencil_current_kernel_param_16];
	ld.param.u64 	%rd44, [stencil_current_kernel_param_10];
	setp.ne.s32 	%p9, %r20, 0;
	cvta.to.global.u64 	%rd21, %rd44;
	mul.wide.s32 	%rd22, %r4, 4;
	add.s64 	%rd23, %rd21, %rd22;
	ld.global.u32 	%r85, [%rd23+4];
	add.s32 	%r86, %r85, -1;
	add.s32 	%r87, %r9, %r3;
	mad.lo.s32 	%r88, %r86, %r12, %r87;
	mul.wide.s32 	%rd24, %r88, 16;
	add.s64 	%rd25, %rd2, %rd24;
	ld.global.v2.f64 	{%fd99, %fd100}, [%rd25];
	mul.f64 	%fd101, %fd1, %fd100;
	mul.f64 	%fd102, %fd2, %fd99;
	sub.f64 	%fd103, %fd101, %fd102;
	ld.global.u32 	%r89, [%rd23+8];
	add.s32 	%r90, %r89, -1;
	mad.lo.s32 	%r91, %r90, %r12, %r87;
	mul.wide.s32 	%rd26, %r91, 16;
	add.s64 	%rd27, %rd2, %rd26;
	ld.global.v2.f64 	{%fd104, %fd105}, [%rd27];
	mul.f64 	%fd106, %fd1, %fd105;
	mul.f64 	%fd107, %fd2, %fd104;
	sub.f64 	%fd108, %fd106, %fd107;
	mul.f64 	%fd109, %fd172, %fd108;
	fma.rn.f64 	%fd110, %fd171, %fd103, %fd109;
	ld.global.u32 	%r92, [%rd23+12];
	add.s32 	%r93, %r92, -1;
	mad.lo.s32 	%r94, %r93, %r12, %r87;
	mul.wide.s32 	%rd28, %r94, 16;
	add.s64 	%rd29, %rd2, %rd28;
	ld.global.v2.f64 	{%fd111, %fd112}, [%rd29];
	mul.f64 	%fd113, %fd1, %fd112;
	mul.f64 	%fd114, %fd2, %fd111;
	sub.f64 	%fd115, %fd113, %fd114;
	fma.rn.f64 	%fd116, %fd173, %fd115, %fd110;
	ld.global.u32 	%r95, [%rd23+16];
	add.s32 	%r96, %r95, -1;
	mad.lo.s32 	%r97, %r96, %r12, %r87;
	mul.wide.s32 	%rd30, %r97, 16;
	add.s64 	%rd31, %rd2, %rd30;
	ld.global.v2.f64 	{%fd117, %fd118}, [%rd31];
	mul.f64 	%fd119, %fd1, %fd118;
	mul.f64 	%fd120, %fd2, %fd117;
	sub.f64 	%fd121, %fd119, %fd120;
	fma.rn.f64 	%fd90, %fd14, %fd121, %fd116;
	bar.sync 	0;
	mov.b32 	%r70, 1;
	mov.b32 	%r83, 31;
	mov.b32 	%r84, -1;
	// begin inline asm
	{  .reg .u32 lo;  .reg .u32 hi;  .reg .pred p;  .reg .f64 r0;  mov.b64 %fd89, %fd90;  mov.b64 {lo, hi}, %fd90;  shfl.sync.down.b32 lo|p, lo, %r70, %r83, %r84;  shfl.sync.down.b32 hi|p, hi, %r70, %r83, %r84;  mov.b64 r0, {lo, hi};  @p add.f64 %fd89, %fd89, r0;}
	// end inline asm
	mov.b32 	%r73, 2;
	// begin inline asm
	{  .reg .u32 lo;  .reg .u32 hi;  .reg .pred p;  .reg .f64 r0;  mov.b64 %fd91, %fd89;  mov.b64 {lo, hi}, %fd89;  shfl.sync.down.b32 lo|p, lo, %r73, %r83, %r84;  shfl.sync.down.b32 hi|p, hi, %r73, %r83, %r84;  mov.b64 r0, {lo, hi};  @p add.f64 %fd91, %fd91, r0;}
	// end inline asm
	mov.b32 	%r76, 4;
	// begin inline asm
	{  .reg .u32 lo;  .reg .u32 hi;  .reg .pred p;  .reg .f64 r0;  mov.b64 %fd93, %fd91;  mov.b64 {lo, hi}, %fd91;  shfl.sync.down.b32 lo|p, lo, %r76, %r83, %r84;  shfl.sync.down.b32 hi|p, hi, %r76, %r83, %r84;  mov.b64 r0, {lo, hi};  @p add.f64 %fd93, %fd93, r0;}
	// end inline asm
	mov.b32 	%r79, 8;
	// begin inline asm
	{  .reg .u32 lo;  .reg .u32 hi;  .reg .pred p;  .reg .f64 r0;  mov.b64 %fd95, %fd93;  mov.b64 {lo, hi}, %fd93;  shfl.sync.down.b32 lo|p, lo, %r79, %r83, %r84;  shfl.sync.down.b32 hi|p, hi, %r79, %r83, %r84;  mov.b64 r0, {lo, hi};  @p add.f64 %fd95, %fd95, r0;}
	// end inline asm
	mov.b32 	%r82, 16;
	// begin inline asm
	{  .reg .u32 lo;  .reg .u32 hi;  .reg .pred p;  .reg .f64 r0;  mov.b64 %fd97, %fd95;  mov.b64 {lo, hi}, %fd95;  shfl.sync.down.b32 lo|p, lo, %r82, %r83, %r84;  shfl.sync.down.b32 hi|p, hi, %r82, %r83, %r84;  mov.b64 r0, {lo, hi};  @p add.f64 %fd97, %fd97, r0;}
	// end inline asm
	@%p9 bra 	$L__BB0_11;
	st.shared.f64 	[%r11], %fd97;
$L__BB0_11:
	setp.ne.s32 	%p10, %r1, 0;
	bar.sync 	0;
	@%p10 bra 	$L__BB0_13;
	ld.shared.f64 	%fd122, [_ZZ22stencil_current_kernelE12temp_storage+16];
	add.f64 	%fd123, %fd97, %fd122;
	ld.shared.f64 	%fd124, [_ZZ22stencil_current_kernelE12temp_storage+24];
	add.f64 	%fd125, %fd123, %fd124;
	ld.shared.f64 	%fd126, [_ZZ22stencil_current_kernelE12temp_storage+32];
	add.f64 	%fd127, %fd125, %fd126;
	atom.global.add.f64 	%fd128, [%rd1+16], %fd127;
$L__BB0_13:
	ld.param.u64 	%rd45, [stencil_current_kernel_param_11];
	setp.ne.s32 	%p11, %r20, 0;
	cvta.to.global.u64 	%rd32, %rd45;
	mul.wide.s32 	%rd33, %r5, 4;
	add.s64 	%rd34, %rd32, %rd33;
	ld.global.u32 	%r113, [%rd34+4];
	add.s32 	%r114, %r113, -1;
	mad.lo.s32 	%r115, %r8, %r114, %r7;
	mul.wide.s32 	%rd35, %r115, 16;
	add.s64 	%rd36, %rd2, %rd35;
	ld.global.v2.f64 	{%fd139, %fd140}, [%rd36];
	mul.f64 	%fd141, %fd1, %fd140;
	mul.f64 	%fd142, %fd2, %fd139;
	sub.f64 	%fd143, %fd141, %fd142;
	ld.global.u32 	%r116, [%rd34+8];
	add.s32 	%r117, %r116, -1;
	mad.lo.s32 	%r118, %r8, %r117, %r7;
	mul.wide.s32 	%rd37, %r118, 16;
	add.s64 	%rd38, %rd2, %rd37;
	ld.global.v2.f64 	{%fd144, %fd145}, [%rd38];
	mul.f64 	%fd146, %fd1, %fd145;
	mul.f64 	%fd147, %fd2, %fd144;
	sub.f64 	%fd148, %fd146, %fd147;
	mul.f64 	%fd149, %fd16, %fd148;
	fma.rn.f64 	%fd150, %fd15, %fd143, %fd149;
	ld.global.u32 	%r119, [%rd34+12];
	add.s32 	%r120, %r119, -1;
	mad.lo.s32 	%r121, %r8, %r120, %r7;
	mul.wide.s32 	%rd39, %r121, 16;
	add.s64 	%rd40, %rd2, %rd39;
	ld.global.v2.f64 	{%fd151, %fd152}, [%rd40];
	mul.f64 	%fd153, %fd1, %fd152;
	mul.f64 	%fd154, %fd2, %fd151;
	sub.f64 	%fd155, %fd153, %fd154;
	fma.rn.f64 	%fd156, %fd17, %fd155, %fd150;
	ld.global.u32 	%r122, [%rd34+16];
	add.s32 	%r123, %r122, -1;
	mad.lo.s32 	%r124, %r8, %r123, %r7;
	mul.wide.s32 	%rd41, %r124, 16;
	add.s64 	%rd42, %rd2, %rd41;
	ld.global.v2.f64 	{%fd157, %fd158}, [%rd42];
	mul.f64 	%fd159, %fd1, %fd158;
	mul.f64 	%fd160, %fd2, %fd157;
	sub.f64 	%fd161, %fd159, %fd160;
	fma.rn.f64 	%fd130, %fd18, %fd161, %fd156;
	bar.sync 	0;
	mov.b32 	%r98, 1;
	mov.b32 	%r111, 31;
	mov.b32 	%r112, -1;
	// begin inline asm
	{  .reg .u32 lo;  .reg .u32 hi;  .reg .pred p;  .reg .f64 r0;  mov.b64 %fd129, %fd130;  mov.b64 {lo, hi}, %fd130;  shfl.sync.down.b32 lo|p, lo, %r98, %r111, %r112;  shfl.sync.down.b32 hi|p, hi, %r98, %r111, %r112;  mov.b64 r0, {lo, hi};  @p add.f64 %fd129, %fd129, r0;}
	// end inline asm
	mov.b32 	%r101, 2;
	// begin inline asm
	{  .reg .u32 lo;  .reg .u32 hi;  .reg .pred p;  .reg .f64 r0;  mov.b64 %fd131, %fd129;  mov.b64 {lo, hi}, %fd129;  shfl.sync.down.b32 lo|p, lo, %r101, %r111, %r112;  shfl.sync.down.b32 hi|p, hi, %r101, %r111, %r112;  mov.b64 r0, {lo, hi};  @p add.f64 %fd131, %fd131, r0;}
	// end inline asm
	mov.b32 	%r104, 4;
	// begin inline asm
	{  .reg .u32 lo;  .reg .u32 hi;  .reg .pred p;  .reg .f64 r0;  mov.b64 %fd133, %fd131;  mov.b64 {lo, hi}, %fd131;  shfl.sync.down.b32 lo|p, lo, %r104, %r111, %r112;  shfl.sync.down.b32 hi|p, hi, %r104, %r111, %r112;  mov.b64 r0, {lo, hi};  @p add.f64 %fd133, %fd133, r0;}
	// end inline asm
	mov.b32 	%r107, 8;
	// begin inline asm
	{  .reg .u32 lo;  .reg .u32 hi;  .reg .pred p;  .reg .f64 r0;  mov.b64 %fd135, %fd133;  mov.b64 {lo, hi}, %fd133;  shfl.sync.down.b32 lo|p, lo, %r107, %r111, %r112;  shfl.sync.down.b32 hi|p, hi, %r107, %r111, %r112;  mov.b64 r0, {lo, hi};  @p add.f64 %fd135, %fd135, r0;}
	// end inline asm
	mov.b32 	%r110, 16;
	// begin inline asm
	{  .reg .u32 lo;  .reg .u32 hi;  .reg .pred p;  .reg .f64 r0;  mov.b64 %fd137, %fd135;  mov.b64 {lo, hi}, %fd135;  shfl.sync.down.b32 lo|p, lo, %r110, %r111, %r112;  shfl.sync.down.b32 hi|p, hi, %r110, %r111, %r112;  mov.b64 r0, {lo, hi};  @p add.f64 %fd137, %fd137, r0;}
	// end inline asm
	@%p11 bra 	$L__BB0_15;
	st.shared.f64 	[%r11], %fd137;
$L__BB0_15:
	setp.ne.s32 	%p12, %r1, 0;
	bar.sync 	0;
	@%p12 bra 	$L__BB0_17;
	ld.shared.f64 	%fd162, [_ZZ22stencil_current_kernelE12temp_storage+16];
	add.f64 	%fd163, %fd137, %fd162;
	ld.shared.f64 	%fd164, [_ZZ22stencil_current_kernelE12temp_storage+24];
	add.f64 	%fd165, %fd163, %fd164;
	ld.shared.f64 	%fd166, [_ZZ22stencil_current_kernelE12temp_storage+32];
	add.f64 	%fd167, %fd165, %fd166;
	atom.global.add.f64 	%fd168, [%rd1+24], %fd167;
$L__BB0_17:
	ret;

}
	// .globl	_ZN3cub18CUB_300001_SM_10006detail11EmptyKernelIvEEvv
.visible .entry _ZN3cub18CUB_300001_SM_10006detail11EmptyKernelIvEEvv()
{


	ret;

}


// ===== COMPILED SASS (sm_100) =====

	.target	sm_100

	.elftype	@"ET_EXEC"


//--------------------- .note.nv.tkinfo           --------------------------
	.section	.note.nv.tkinfo,"",@"SHT_NOTE"
	.sectionflags	@"SHF_NOTE_NV_TKINFO"
	.tkinfo
        /*0018*/ 	.word	0x00000002
        /*0030*/ 	.string	""
        /*0030*/ 	.string	"ptxas"
        /*0030*/ 	.string	"Cuda compilation tools, release 13.0, V13.0.88"
        /*0030*/ 	.string	"Build cuda_13.0.r13.0/compiler.36424714_0"
        /*0030*/ 	.string	"-arch sm_100 -m 64 "



//--------------------- .note.nv.cuinfo           --------------------------
	.section	.note.nv.cuinfo,"",@"SHT_NOTE"
	.sectionflags	@"SHF_NOTE_NV_CUINFO"
        /*0018*/ 	.short	0x0002
        /*001a*/ 	.short	0x0064
        /*001c*/ 	.short	0x0082
	.zero		2


//--------------------- .nv.info                  --------------------------
	.section	.nv.info,"",@"SHT_CUDA_INFO"
	.align	4


	//----- nvinfo : EIATTR_REGCOUNT
	.align		4
        /*0000*/ 	.byte	0x04, 0x2f
        /*0002*/ 	.short	(.L_41 - .L_40)
	.align		4
.L_40:
        /*0004*/ 	.word	index@(stencil_current_kernel)
        /*0008*/ 	.word	0x00000022


	//----- nvinfo : EIATTR_FRAME_SIZE
	.align		4
.L_41:
        /*000c*/ 	.byte	0x04, 0x11
        /*000e*/ 	.short	(.L_43 - .L_42)
	.align		4
.L_42:
        /*0010*/ 	.word	index@($__internal_1_$__cuda_sm20_dsqrt_rn_f64_mediumpath_v1)
        /*0014*/ 	.word	0x00000000


	//----- nvinfo : EIATTR_FRAME_SIZE
	.align		4
.L_43:
        /*0018*/ 	.byte	0x04, 0x11
        /*001a*/ 	.short	(.L_45 - .L_44)
	.align		4
.L_44:
        /*001c*/ 	.word	index@($__internal_0_$__cuda_sm20_div_rn_f64_full)
        /*0020*/ 	.word	0x00000000


	//----- nvinfo : EIATTR_FRAME_SIZE
	.align		4
.L_45:
        /*0024*/ 	.byte	0x04, 0x11
        /*0026*/ 	.short	(.L_47 - .L_46)
	.align		4
.L_46:
        /*0028*/ 	.word	index@(stencil_current_kernel)
        /*002c*/ 	.word	0x00000000


	//----- nvinfo : EIATTR_REGCOUNT
	.align		4
.L_47:
        /*0030*/ 	.byte	0x04, 0x2f
        /*0032*/ 	.short	(.L_49 - .L_48)
	.align		4
.L_48:
        /*0034*/ 	.word	index@(_ZN3cub18CUB_300001_SM_10006detail11EmptyKernelIvEEvv)
        /*0038*/ 	.word	0x00000004


	//----- nvinfo : EIATTR_FRAME_SIZE
	.align		4
.L_49:
        /*003c*/ 	.byte	0x04, 0x11
        /*003e*/ 	.short	(.L_51 - .L_50)
	.align		4
.L_50:
        /*0040*/ 	.word	index@(_ZN3cub18CUB_300001_SM_10006detail11EmptyKernelIvEEvv)
        /*0044*/ 	.word	0x00000000


	//----- nvinfo : EIATTR_MIN_STACK_SIZE
	.align		4
.L_51:
        /*0048*/ 	.byte	0x04, 0x12
        /*004a*/ 	.short	(.L_53 - .L_52)
	.align		4
.L_52:
        /*004c*/ 	.word	index@(_ZN3cub18CUB_300001_SM_10006detail11EmptyKernelIvEEvv)
        /*0050*/ 	.word	0x00000000


	//----- nvinfo : EIATTR_MIN_STACK_SIZE
	.align		4
.L_53:
        /*0054*/ 	.byte	0x04, 0x12
        /*0056*/ 	.short	(.L_55 - .L_54)
	.align		4
.L_54:
        /*0058*/ 	.word	index@(stencil_current_kernel)
        /*005c*/ 	.word	0x00000000
.L_55:


//--------------------- .nv.compat                --------------------------
	.section	.nv.compat,"",@"SHT_CUDA_COMPAT_INFO"
	.align	4
        /*0000*/ 	.byte	0x02, 0x09, 0x00, 0x00, 0x02, 0x02, 0x01, 0x00, 0x02, 0x05, 0x05, 0x00, 0x03, 0x07, 0x01, 0x01
        /*0010*/ 	.byte	0x02, 0x03, 0x00, 0x00, 0x02, 0x06, 0x01, 0x00, 0x04, 0x0b, 0x08, 0x00, 0x01, 0x00, 0x00, 0x00
        /*0020*/ 	.byte	0x00, 0x00, 0x00, 0x00


//--------------------- .nv.info._ZN3cub18CUB_300001_SM_10006detail11EmptyKernelIvEEvv --------------------------
	.section	.nv.info._ZN3cub18CUB_300001_SM_10006detail11EmptyKernelIvEEvv,"",@"SHT_CUDA_INFO"
	.sectionflags	@""
	.align	4


	//----- nvinfo : EIATTR_CUDA_API_VERSION
	.align		4
        /*0000*/ 	.byte	0x04, 0x37
        /*0002*/ 	.short	(.L_57 - .L_56)
.L_56:
        /*0004*/ 	.word	0x00000082


	//----- nvinfo : EIATTR_SPARSE_MMA_MASK
	.align		4
.L_57:
        /*0008*/ 	.byte	0x03, 0x50
        /*000a*/ 	.short	0x0000


	//----- nvinfo : EIATTR_MAXREG_COUNT
	.align		4
        /*000c*/ 	.byte	0x03, 0x1b
        /*000e*/ 	.short	0x00ff


	//----- nvinfo : EIATTR_MERCURY_ISA_VERSION
	.align		4
        /*0010*/ 	.byte	0x03, 0x5f
        /*0012*/ 	.short	0x0101


	//----- nvinfo : EIATTR_VRC_CTA_INIT_COUNT
	.align		4
        /*0014*/ 	.byte	0x02, 0x4a
	.zero		1
	.zero		1


	//----- nvinfo : EIATTR_EXIT_INSTR_OFFSETS
	.align		4
        /*0018*/ 	.byte	0x04, 0x1c
        /*001a*/ 	.short	(.L_59 - .L_58)


	//   ....[0]....
.L_58:
        /*001c*/ 	.word	0x00000010


	//----- nvinfo : EIATTR_SW_WAR
	.align		4
.L_59:
        /*0020*/ 	.byte	0x04, 0x36
        /*0022*/ 	.short	(.L_61 - .L_60)
.L_60:
        /*0024*/ 	.word	0x00000008
.L_61:


//--------------------- .nv.info.stencil_current_kernel --------------------------
	.section	.nv.info.stencil_current_kernel,"",@"SHT_CUDA_INFO"
	.sectionflags	@""
	.align	4


	//----- nvinfo : EIATTR_CUDA_API_VERSION
	.align		4
        /*0000*/ 	.byte	0x04, 0x37
        /*0002*/ 	.short	(.L_63 - .L_62)
.L_62:
        /*0004*/ 	.word	0x00000082


	//----- nvinfo : EIATTR_KPARAM_INFO
	.align		4
.L_63:
        /*0008*/ 	.byte	0x04, 0x17
        /*000a*/ 	.short	(.L_65 - .L_64)
.L_64:
        /*000c*/ 	.word	0x00000000
        /*0010*/ 	.short	0x0017
        /*0012*/ 	.short	0x00a0
        /*0014*/ 	.byte	0x00, 0xf0, 0x21, 0x00


	//----- nvinfo : EIATTR_KPARAM_INFO
	.align		4
.L_65:
        /*0018*/ 	.byte	0x04, 0x17
        /*001a*/ 	.short	(.L_67 - .L_66)
.L_66:
        /*001c*/ 	.word	0x00000000
        /*0020*/ 	.short	0x0016
        /*0022*/ 	.short	0x0098
        /*0024*/ 	.byte	0x00, 0xf0, 0x21, 0x00


	//----- nvinfo : EIATTR_KPARAM_INFO
	.align		4
.L_67:
        /*0028*/ 	.byte	0x04, 0x17
        /*002a*/ 	.short	(.L_69 - .L_68)
.L_68:
        /*002c*/ 	.word	0x00000000
        /*0030*/ 	.short	0x0015
        /*0032*/ 	.short	0x0090
        /*0034*/ 	.byte	0x00, 0xf0, 0x21, 0x00


	//----- nvinfo : EIATTR_KPARAM_INFO
	.align		4
.L_69:
        /*0038*/ 	.byte	0x04, 0x17
        /*003a*/ 	.short	(.L_71 - .L_70)
.L_70:
        /*003c*/ 	.word	0x00000000
        /*0040*/ 	.short	0x0014
        /*0042*/ 	.short	0x0088
        /*0044*/ 	.byte	0x00, 0xf0, 0x21, 0x00


	//----- nvinfo : EIATTR_KPARAM_INFO
	.align		4
.L_71:
        /*0048*/ 	.byte	0x04, 0x17
        /*004a*/ 	.short	(.L_73 - .L_72)
.L_72:
        /*004c*/ 	.word	0x00000000
        /*0050*/ 	.short	0x0013
        /*0052*/ 	.short	0x0080
        /*0054*/ 	.byte	0x00, 0xf0, 0x21, 0x00


	//----- nvinfo : EIATTR_KPARAM_INFO
	.align		4
.L_73:
        /*0058*/ 	.byte	0x04, 0x17
        /*005a*/ 	.short	(.L_75 - .L_74)
.L_74:
        /*005c*/ 	.word	0x00000000
        /*0060*/ 	.short	0x0012
        /*0062*/ 	.short	0x0078
        /*0064*/ 	.byte	0x00, 0xf0, 0x21, 0x00


	//----- nvinfo : EIATTR_KPARAM_INFO
	.align		4
.L_75:
        /*0068*/ 	.byte	0x04, 0x17
        /*006a*/ 	.short	(.L_77 - .L_76)
.L_76:
        /*006c*/ 	.word	0x00000000
        /*0070*/ 	.short	0x0011
        /*0072*/ 	.short	0x0070
        /*0074*/ 	.byte	0x00, 0xf0, 0x21, 0x00


	//----- nvinfo : EIATTR_KPARAM_INFO
	.align		4
.L_77:
        /*0078*/ 	.byte	0x04, 0x17
        /*007a*/ 	.short	(.L_79 - .L_78)
.L_78:
        /*007c*/ 	.word	0x00000000
        /*0080*/ 	.short	0x0010
        /*0082*/ 	.short	0x0068
        /*0084*/ 	.byte	0x00, 0xf0, 0x21, 0x00


	//----- nvinfo : EIATTR_KPARAM_INFO
	.align		4
.L_79:
        /*0088*/ 	.byte	0x04, 0x17
        /*008a*/ 	.short	(.L_81 - .L_80)
.L_80:
        /*008c*/ 	.word	0x00000000
        /*0090*/ 	.short	0x000f
        /*0092*/ 	.short	0x0060
        /*0094*/ 	.byte	0x00, 0xf0, 0x21, 0x00


	//----- nvinfo : EIATTR_KPARAM_INFO
	.align		4
.L_81:
        /*0098*/ 	.byte	0x04, 0x17
        /*009a*/ 	.short	(.L_83 - .L_82)
.L_82:
        /*009c*/ 	.word	0x00000000
        /*00a0*/ 	.short	0x000e
        /*00a2*/ 	.short	0x0058
        /*00a4*/ 	.byte	0x00, 0xf0, 0x21, 0x00


	//----- nvinfo : EIATTR_KPARAM_INFO
	.align		4
.L_83:
        /*00a8*/ 	.byte	0x04, 0x17
        /*00aa*/ 	.short	(.L_85 - .L_84)
.L_84:
        /*00ac*/ 	.word	0x00000000
        /*00b0*/ 	.short	0x000d
        /*00b2*/ 	.short	0x0050
        /*00b4*/ 	.byte	0x00, 0xf0, 0x21, 0x00


	//----- nvinfo : EIATTR_KPARAM_INFO
	.align		4
.L_85:
        /*00b8*/ 	.byte	0x04, 0x17
        /*00ba*/ 	.short	(.L_87 - .L_86)
.L_86:
        /*00bc*/ 	.word	0x00000000
        /*00c0*/ 	.short	0x000c
        /*00c2*/ 	.short	0x0048
        /*00c4*/ 	.byte	0x00, 0xf0, 0x21, 0x00


	//----- nvinfo : EIATTR_KPARAM_INFO
	.align		4
.L_87:
        /*00c8*/ 	.byte	0x04, 0x17
        /*00ca*/ 	.short	(.L_89 - .L_88)
.L_88:
        /*00cc*/ 	.word	0x00000000
        /*00d0*/ 	.short	0x000b
        /*00d2*/ 	.short	0x0040
        /*00d4*/ 	.byte	0x00, 0xf5, 0x21, 0x00


	//----- nvinfo : EIATTR_KPARAM_INFO
	.align		4
.L_89:
        /*00d8*/ 	.byte	0x04, 0x17
        /*00da*/ 	.short	(.L_91 - .L_90)
.L_90:
        /*00dc*/ 	.word	0x00000000
        /*00e0*/ 	.short	0x000a
        /*00e2*/ 	.short	0x0038
        /*00e4*/ 	.byte	0x00, 0xf5, 0x21, 0x00


	//----- nvinfo : EIATTR_KPARAM_INFO
	.align		4
.L_91:
        /*00e8*/ 	.byte	0x04, 0x17
        /*00ea*/ 	.short	(.L_93 - .L_92)
.L_92:
        /*00ec*/ 	.word	0x00000000
        /*00f0*/ 	.short	0x0009
        /*00f2*/ 	.short	0x0030
        /*00f4*/ 	.byte	0x00, 0xf5, 0x21, 0x00


	//----- nvinfo : EIATTR_KPARAM_INFO
	.align		4
.L_93:
        /*00f8*/ 	.byte	0x04, 0x17
        /*00fa*/ 	.short	(.L_95 - .L_94)
.L_94:
        /*00fc*/ 	.word	0x00000000
        /*0100*/ 	.short	0x0008
        /*0102*/ 	.short	0x0028
        /*0104*/ 	.byte	0x00, 0xf5, 0x21, 0x00


	//----- nvinfo : EIATTR_KPARAM_INFO
	.align		4
.L_95:
        /*0108*/ 	.byte	0x04, 0x17
        /*010a*/ 	.short	(.L_97 - .L_96)
.L_96:
        /*010c*/ 	.word	0x00000000
        /*0110*/ 	.short	0x0007
        /*0112*/ 	.short	0x0024
        /*0114*/ 	.byte	0x00, 0xf0, 0x11, 0x00


	//----- nvinfo : EIATTR_KPARAM_INFO
	.align		4
.L_97:
        /*0118*/ 	.byte	0x04, 0x17
        /*011a*/ 	.short	(.L_99 - .L_98)
.L_98:
        /*011c*/ 	.word	0x00000000
        /*0120*/ 	.short	0x0006
        /*0122*/ 	.short	0x0020
        /*0124*/ 	.byte	0x00, 0xf0, 0x11, 0x00


	//----- nvinfo : EIATTR_KPARAM_INFO
	.align		4
.L_99:
        /*0128*/ 	.byte	0x04, 0x17
        /*012a*/ 	.short	(.L_101 - .L_100)
.L_100:
        /*012c*/ 	.word	0x00000000
        /*0130*/ 	.short	0x0005
        /*0132*/ 	.short	0x001c
        /*0134*/ 	.byte	0x00, 0xf0, 0x11, 0x00


	//----- nvinfo : EIATTR_KPARAM_INFO
	.align		4
.L_101:
        /*0138*/ 	.byte	0x04, 0x17
        /*013a*/ 	.short	(.L_103 - .L_102)
.L_102:
        /*013c*/ 	.word	0x00000000
        /*0140*/ 	.short	0x0004
        /*0142*/ 	.short	0x0018
        /*0144*/ 	.byte	0x00, 0xf0, 0x11, 0x00


	//----- nvinfo : EIATTR_KPARAM_INFO
	.align		4
.L_103:
        /*0148*/ 	.byte	0x04, 0x17
        /*014a*/ 	.short	(.L_105 - .L_104)
.L_104:
        /*014c*/ 	.word	0x00000000
        /*0150*/ 	.short	0x0003
        /*0152*/ 	.short	0x0014
        /*0154*/ 	.byte	0x00, 0xf0, 0x11, 0x00


	//----- nvinfo : EIATTR_KPARAM_INFO
	.align		4
.L_105:
        /*0158*/ 	.byte	0x04, 0x17
        /*015a*/ 	.short	(.L_107 - .L_106)
.L_106:
        /*015c*/ 	.word	0x00000000
        /*0160*/ 	.short	0x0002
        /*0162*/ 	.short	0x0010
        /*0164*/ 	.byte	0x00, 0xf0, 0x11, 0x00


	//----- nvinfo : EIATTR_KPARAM_INFO
	.align		4
.L_107:
        /*0168*/ 	.byte	0x04, 0x17
        /*016a*/ 	.short	(.L_109 - .L_108)
.L_108:
        /*016c*/ 	.word	0x00000000
        /*0170*/ 	.short	0x0001
        /*0172*/ 	.short	0x0008
        /*0174*/ 	.byte	0x00, 0xf5, 0x21, 0x00


	//----- nvinfo : EIATTR_KPARAM_INFO
	.align		4
.L_109:
        /*0178*/ 	.byte	0x04, 0x17
        /*017a*/ 	.short	(.L_111 - .L_110)
.L_110:
        /*017c*/ 	.word	0x00000000
        /*0180*/ 	.short	0x0000
        /*0182*/ 	.short	0x0000
        /*0184*/ 	.byte	0x00, 0xf5, 0x21, 0x00


	//----- nvinfo : EIATTR_SPARSE_MMA_MASK
	.align		4
.L_111:
        /*0188*/ 	.byte	0x03, 0x50
        /*018a*/ 	.short	0x0000


	//----- nvinfo : EIATTR_MAXREG_COUNT
	.align		4
        /*018c*/ 	.byte	0x03, 0x1b
        /*018e*/ 	.short	0x00ff


	//----- nvinfo : EIATTR_NUM_BARRIERS
	.align		4
        /*0190*/ 	.byte	0x02, 0x4c
        /*0192*/ 	.byte	0x01
	.zero		1


	//----- nvinfo : EIATTR_MERCURY_ISA_VERSION
	.align		4
        /*0194*/ 	.byte	0x03, 0x5f
        /*0196*/ 	.short	0x0101


	//----- nvinfo : EIATTR_COOP_GROUP_MASK_REGIDS
	.align		4
        /*0198*/ 	.byte	0x04, 0x29
        /*019a*/ 	.short	(.L_113 - .L_112)


	//   ....[0]....
.L_112:
        /*019c*/ 	.word	0xffffffff


	//   ....[1]....
        /*01a0*/ 	.word	0xffffffff


	//   ....[2]....
        /*01a4*/ 	.word	0xffffffff


	//   ....[3]....
        /*01a8*/ 	.word	0xffffffff


	//   ....[4]....
        /*01ac*/ 	.word	0xffffffff


	//   ....[5]....
        /*01b0*/ 	.word	0xffffffff


	//   ....[6]....
        /*01b4*/ 	.word	0xffffffff


	//   ....[7]....
        /*01b8*/ 	.word	0xffffffff


	//   ....[8]....
        /*01bc*/ 	.word	0xffffffff


	//   ....[9]....
        /*01c0*/ 	.word	0xffffffff


	//   ....[10]....
        /*01c4*/ 	.word	0xffffffff


	//   ....[11]....
        /*01c8*/ 	.word	0xffffffff


	//   ....[12]....
        /*01cc*/ 	.word	0xffffffff


	//   ....[13]....
        /*01d0*/ 	.word	0xffffffff


	//   ....[14]....
        /*01d4*/ 	.word	0xffffffff


	//   ....[15]....
        /*01d8*/ 	.word	0xffffffff


	//   ....[16]....
        /*01dc*/ 	.word	0xffffffff


	//   ....[17]....
        /*01e0*/ 	.word	0xffffffff


	//   ....[18]....
        /*01e4*/ 	.word	0xffffffff


	//   ....[19]....
        /*01e8*/ 	.word	0xffffffff


	//   ....[20]....
        /*01ec*/ 	.word	0xffffffff


	//   ....[21]....
        /*01f0*/ 	.word	0xffffffff


	//   ....[22]....
        /*01f4*/ 	.word	0xffffffff


	//   ....[23]....
        /*01f8*/ 	.word	0xffffffff


	//   ....[24]....
        /*01fc*/ 	.word	0xffffffff


	//   ....[25]....
        /*0200*/ 	.word	0xffffffff


	//   ....[26]....
        /*0204*/ 	.word	0xffffffff


	//   ....[27]....
        /*0208*/ 	.word	0xffffffff


	//   ....[28]....
        /*020c*/ 	.word	0xffffffff


	//   ....[29]....
        /*0210*/ 	.word	0xffffffff


	//   ....[30]....
        /*0214*/ 	.word	0xffffffff


	//   ....[31]....
        /*0218*/ 	.word	0xffffffff


	//   ....[32]....
        /*021c*/ 	.word	0xffffffff


	//   ....[33]....
        /*0220*/ 	.word	0xffffffff


	//   ....[34]....
        /*0224*/ 	.word	0xffffffff


	//   ....[35]....
        /*0228*/ 	.word	0xffffffff


	//   ....[36]....
        /*022c*/ 	.word	0xffffffff


	//   ....[37]....
        /*0230*/ 	.word	0xffffffff


	//   ....[38]....
        /*0234*/ 	.word	0xffffffff


	//   ....[39]....
        /*0238*/ 	.word	0xffffffff


	//----- nvinfo : EIATTR_COOP_GROUP_INSTR_OFFSETS
	.align		4
.L_113:
        /*023c*/ 	.byte	0x04, 0x28
        /*023e*/ 	.short	(.L_115 - .L_114)


	//   ....[0]....
.L_114:
        /*0240*/ 	.word	0x00000bd0


	//   ....[1]....
        /*0244*/ 	.word	0x00000be0


	//   ....[2]....
        /*0248*/ 	.word	0x00000c20


	//   ....[3]....
        /*024c*/ 	.word	0x00000c30


	//   ....[4]....
        /*0250*/ 	.word	0x00000c70


	//   ....[5]....
        /*0254*/ 	.word	0x00000c80


	//   ....[6]....
        /*0258*/ 	.word	0x00000cc0


	//   ....[7]....
        /*025c*/ 	.word	0x00000cd0


	//   ....[8]....
        /*0260*/ 	.word	0x00000d20


	//   ....[9]....
        /*0264*/ 	.word	0x00000d40


	//   ....[10]....
        /*0268*/ 	.word	0x000010d0


	//   ....[11]....
        /*026c*/ 	.word	0x00001100


	//   ....[12]....
        /*0270*/ 	.word	0x00001160


	//   ....[13]....
        /*0274*/ 	.word	0x00001170


	//   ....[14]....
        /*0278*/ 	.word	0x000011b0


	//   ....[15]....
        /*027c*/ 	.word	0x000011c0


	//   ....[16]....
        /*0280*/ 	.word	0x00001210


	//   ....[17]....
        /*0284*/ 	.word	0x00001220


	//   ....[18]....
        /*0288*/ 	.word	0x00001270


	//   ....[19]....
        /*028c*/ 	.word	0x00001280


	//   ....[20]....
        /*0290*/ 	.word	0x000015e0


	//   ....[21]....
        /*0294*/ 	.word	0x000015f0


	//   ....[22]....
        /*0298*/ 	.word	0x00001630


	//   ....[23]....
        /*029c*/ 	.word	0x00001640


	//   ....[24]....
        /*02a0*/ 	.word	0x00001680


	//   ....[25]....
        /*02a4*/ 	.word	0x00001690


	//   ....[26]....
        /*02a8*/ 	.word	0x000016d0


	//   ....[27]....
        /*02ac*/ 	.word	0x000016e0


	//   ....[28]....
        /*02b0*/ 	.word	0x00001720


	//   ....[29]....
        /*02b4*/ 	.word	0x00001730


	//   ....[30]....
        /*02b8*/ 	.word	0x00001a50


	//   ....[31]....
        /*02bc*/ 	.word	0x00001a60


	//   ....[32]....
        /*02c0*/ 	.word	0x00001aa0


	//   ....[33]....
        /*02c4*/ 	.word	0x00001ab0


	//   ....[34]....
        /*02c8*/ 	.word	0x00001af0


	//   ....[35]....
        /*02cc*/ 	.word	0x00001b00


	//   ....[36]....
        /*02d0*/ 	.word	0x00001b40


	//   ....[37]....
        /*02d4*/ 	.word	0x00001b50


	//   ....[38]....
        /*02d8*/ 	.word	0x00001b90


	//   ....[39]....
        /*02dc*/ 	.word	0x00001ba0


	//----- nvinfo : EIATTR_VRC_CTA_INIT_COUNT
	.align		4
.L_115:
        /*02e0*/ 	.byte	0x02, 0x4a
	.zero		1
	.zero		1


	//----- nvinfo : EIATTR_EXIT_INSTR_OFFSETS
	.align		4
        /*02e4*/ 	.byte	0x04, 0x1c
        /*02e6*/ 	.short	(.L_117 - .L_116)


	//   ....[0]....
.L_116:
        /*02e8*/ 	.word	0x00000070


	//   ....[1]....
        /*02ec*/ 	.word	0x00001c00


	//   ....[2]....
        /*02f0*/ 	.word	0x00001c70


	//----- nvinfo : EIATTR_CRS_STACK_SIZE
	.align		4
.L_117:
        /*02f4*/ 	.byte	0x04, 0x1e
        /*02f6*/ 	.short	(.L_119 - .L_118)
.L_118:
        /*02f8*/ 	.word	0x00000000


	//----- nvinfo : EIATTR_CBANK_PARAM_SIZE
	.align		4
.L_119:
        /*02fc*/ 	.byte	0x03, 0x19
        /*02fe*/ 	.short	0x00a8


	//----- nvinfo : EIATTR_PARAM_CBANK
	.align		4
        /*0300*/ 	.byte	0x04, 0x0a
        /*0302*/ 	.short	(.L_121 - .L_120)
	.align		4
.L_120:
        /*0304*/ 	.word	index@(.nv.constant0.stencil_current_kernel)
        /*0308*/ 	.short	0x0380
        /*030a*/ 	.short	0x00a8


	//----- nvinfo : EIATTR_SW_WAR
	.align		4
.L_121:
        /*030c*/ 	.byte	0x04, 0x36
        /*030e*/ 	.short	(.L_123 - .L_122)
.L_122:
        /*0310*/ 	.word	0x00000008
.L_123:


//--------------------- .nv.callgraph             --------------------------
	.section	.nv.callgraph,"",@"SHT_CUDA_CALLGRAPH"
	.align	4
	.sectionentsize	8
	.align		4
        /*0000*/ 	.word	0x00000000
	.align		4
        /*0004*/ 	.word	0xffffffff
	.align		4
        /*0008*/ 	.word	0x00000000
	.align		4
        /*000c*/ 	.word	0xfffffffe
	.align		4
        /*0010*/ 	.word	0x00000000
	.align		4
        /*0014*/ 	.word	0xfffffffd
	.align		4
        /*0018*/ 	.word	0x00000000
	.align		4
        /*001c*/ 	.word	0xfffffffc


//--------------------- .nv.constant4             --------------------------
	.section	.nv.constant4,"a",@progbits
	.align	8
	.align		8
.nv.constant4:
        /*0000*/ 	.dword	_ZN34_INTERNAL_d58a0813_4_k_cu_57287b9d4cuda3std3__45__cpo5beginE
	.align		8
        /*0008*/ 	.dword	_ZN34_INTERNAL_d58a0813_4_k_cu_57287b9d4cuda3std3__45__cpo3endE
	.align		8
        /*0010*/ 	.dword	_ZN34_INTERNAL_d58a0813_4_k_cu_57287b9d4cuda3std3__45__cpo6cbeginE
	.align		8
        /*0018*/ 	.dword	_ZN34_INTERNAL_d58a0813_4_k_cu_57287b9d4cuda3std3__45__cpo4cendE
	.align		8
        /*0020*/ 	.dword	_ZN34_INTERNAL_d58a0813_4_k_cu_57287b9d4cuda3std3__45__cpo6rbeginE
	.align		8
        /*0028*/ 	.dword	_ZN34_INTERNAL_d58a0813_4_k_cu_57287b9d4cuda3std3__45__cpo4rendE
	.align		8
        /*0030*/ 	.dword	_ZN34_INTERNAL_d58a0813_4_k_cu_57287b9d4cuda3std3__45__cpo7crbeginE
	.align		8
        /*0038*/ 	.dword	_ZN34_INTERNAL_d58a0813_4_k_cu_57287b9d4cuda3std3__45__cpo5crendE
	.align		8
        /*0040*/ 	.dword	_ZN34_INTERNAL_d58a0813_4_k_cu_57287b9d4cuda3std3__436_GLOBAL__N__d58a0813_4_k_cu_57287b9d6ignoreE
	.align		8
        /*0048*/ 	.dword	_ZN34_INTERNAL_d58a0813_4_k_cu_57287b9d4cuda3std3__419piecewise_constructE
	.align		8
        /*0050*/ 	.dword	_ZN34_INTERNAL_d58a0813_4_k_cu_57287b9d4cuda3std3__48in_placeE
	.align		8
        /*0058*/ 	.dword	_ZN34_INTERNAL_d58a0813_4_k_cu_57287b9d4cuda3std3__420unreachable_sentinelE
	.align		8
        /*0060*/ 	.dword	_ZN34_INTERNAL_d58a0813_4_k_cu_57287b9d4cuda3std3__47nulloptE
	.align		8
        /*0068*/ 	.dword	_ZN34_INTERNAL_d58a0813_4_k_cu_57287b9d4cuda3std3__48unexpectE
	.align		8
        /*0070*/ 	.dword	_ZN34_INTERNAL_d58a0813_4_k_cu_57287b9d4cuda3std6ranges3__45__cpo4swapE
	.align		8
        /*0078*/ 	.dword	_ZN34_INTERNAL_d58a0813_4_k_cu_57287b9d4cuda3std6ranges3__45__cpo9iter_moveE
	.align		8
        /*0080*/ 	.dword	_ZN34_INTERNAL_d58a0813_4_k_cu_57287b9d4cuda3std6ranges3__45__cpo5beginE
	.align		8
        /*0088*/ 	.dword	_ZN34_INTERNAL_d58a0813_4_k_cu_57287b9d4cuda3std6ranges3__45__cpo3endE
	.align		8
        /*0090*/ 	.dword	_ZN34_INTERNAL_d58a0813_4_k_cu_57287b9d4cuda3std6ranges3__45__cpo6cbeginE
	.align		8
        /*0098*/ 	.dword	_ZN34_INTERNAL_d58a0813_4_k_cu_57287b9d4cuda3std6ranges3__45__cpo4cendE
	.align		8
        /*00a0*/ 	.dword	_ZN34_INTERNAL_d58a0813_4_k_cu_57287b9d4cuda3std6ranges3__45__cpo7advanceE
	.align		8
        /*00a8*/ 	.dword	_ZN34_INTERNAL_d58a0813_4_k_cu_57287b9d4cuda3std6ranges3__45__cpo9iter_swapE
	.align		8
        /*00b0*/ 	.dword	_ZN34_INTERNAL_d58a0813_4_k_cu_57287b9d4cuda3std6ranges3__45__cpo4nextE
	.align		8
        /*00b8*/ 	.dword	_ZN34_INTERNAL_d58a0813_4_k_cu_57287b9d4cuda3std6ranges3__45__cpo4prevE
	.align		8
        /*00c0*/ 	.dword	_ZN34_INTERNAL_d58a0813_4_k_cu_57287b9d4cuda3std6ranges3__45__cpo4dataE
	.align		8
        /*00c8*/ 	.dword	_ZN34_INTERNAL_d58a0813_4_k_cu_57287b9d4cuda3std6ranges3__45__cpo5cdataE
	.align		8
        /*00d0*/ 	.dword	_ZN34_INTERNAL_d58a0813_4_k_cu_57287b9d4cuda3std6ranges3__45__cpo4sizeE
	.align		8
        /*00d8*/ 	.dword	_ZN34_INTERNAL_d58a0813_4_k_cu_57287b9d4cuda3std6ranges3__45__cpo5ssizeE
	.align		8
        /*00e0*/ 	.dword	_ZN34_INTERNAL_d58a0813_4_k_cu_57287b9d4cuda3std6ranges3__45__cpo8distanceE
	.align		8
        /*00e8*/ 	.dword	_ZN34_INTERNAL_d58a0813_4_k_cu_57287b9d6thrust24THRUST_300001_SM_1000_NS6system6detail10sequential3seqE
	.align		8
        /*00f0*/ 	.dword	_ZN34_INTERNAL_d58a0813_4_k_cu_57287b9d6thrust24THRUST_300001_SM_1000_NS12placeholders2_1E
	.align		8
        /*00f8*/ 	.dword	_ZN34_INTERNAL_d58a0813_4_k_cu_57287b9d6thrust24THRUST_300001_SM_1000_NS12placeholders2_2E
	.align		8
        /*0100*/ 	.dword	_ZN34_INTERNAL_d58a0813_4_k_cu_57287b9d6thrust24THRUST_300001_SM_1000_NS12placeholders2_3E
	.align		8
        /*0108*/ 	.dword	_ZN34_INTERNAL_d58a0813_4_k_cu_57287b9d6thrust24THRUST_300001_SM_1000_NS12placeholders2_4E
	.align		8
        /*0110*/ 	.dword	_ZN34_INTERNAL_d58a0813_4_k_cu_57287b9d6thrust24THRUST_300001_SM_1000_NS12placeholders2_5E
	.align		8
        /*0118*/ 	.dword	_ZN34_INTERNAL_d58a0813_4_k_cu_57287b9d6thrust24THRUST_300001_SM_1000_NS12placeholders2_6E
	.align		8
        /*0120*/ 	.dword	_ZN34_INTERNAL_d58a0813_4_k_cu_57287b9d6thrust24THRUST_300001_SM_1000_NS12placeholders2_7E
	.align		8
        /*0128*/ 	.dword	_ZN34_INTERNAL_d58a0813_4_k_cu_57287b9d6thrust24THRUST_300001_SM_1000_NS12placeholders2_8E
	.align		8
        /*0130*/ 	.dword	_ZN34_INTERNAL_d58a0813_4_k_cu_57287b9d6thrust24THRUST_300001_SM_1000_NS12placeholders2_9E
	.align		8
        /*0138*/ 	.dword	_ZN34_INTERNAL_d58a0813_4_k_cu_57287b9d6thrust24THRUST_300001_SM_1000_NS12placeholders3_10E


//--------------------- .text._ZN3cub18CUB_300001_SM_10006detail11EmptyKernelIvEEvv --------------------------
	.section	.text._ZN3cub18CUB_300001_SM_10006detail11EmptyKernelIvEEvv,"ax",@progbits
	.align	128
        .global         _ZN3cub18CUB_300001_SM_10006detail11EmptyKernelIvEEvv
        .type           _ZN3cub18CUB_300001_SM_10006detail11EmptyKernelIvEEvv,@function
        .size           _ZN3cub18CUB_300001_SM_10006detail11EmptyKernelIvEEvv,(.L_x_23 - _ZN3cub18CUB_300001_SM_10006detail11EmptyKernelIvEEvv)
        .other          _ZN3cub18CUB_300001_SM_10006detail11EmptyKernelIvEEvv,@"STO_CUDA_ENTRY STV_DEFAULT"
_ZN3cub18CUB_300001_SM_10006detail11EmptyKernelIvEEvv:
.text._ZN3cub18CUB_300001_SM_10006detail11EmptyKernelIvEEvv:
[----:B------:R-:W-:Y:S01]  /*0000*/  LDC R1, c[0x0][0x37c] ;  /* 0x0000df00ff017b82 */ /* 0x000fe20000000800 */
[----:B------:R-:W-:Y:S05]  /*0010*/  EXIT ;  /* 0x000000000000794d */ /* 0x000fea0003800000 */
.L_x_0:
[----:B------:R-:W-:-:S00]  /*0020*/  BRA `(.L_x_0) ;  /* 0xfffffffc00fc7947 */ /* 0x000fc0000383ffff */
[----:B------:R-:W-:-:S00]  /*0030*/  NOP ;  /* 0x0000000000007918 */ /* 0x000fc00000000000 */
        /* <DEDUP_REMOVED lines=12> */
.L_x_23:


//--------------------- .text.stencil_current_kernel --------------------------
	.section	.text.stencil_current_kernel,"ax",@progbits
	.align	128
        .global         stencil_current_kernel
        .type           stencil_current_kernel,@function
        .size           stencil_current_kernel,(.L_x_22 - stencil_current_kernel)
        .other          stencil_current_kernel,@"STO_CUDA_ENTRY STV_DEFAULT"
stencil_current_kernel:
.text.stencil_current_kernel:
[----:B------:R-:W-:Y:S01]  /*0000*/  LDC R1, c[0x0][0x37c] ;  /* 0x0000df00ff017b82 */ /* 0x000fe20000000800 */
[----:B------:R-:W0:Y:S07]  /*0010*/  S2R R23, SR_TID.X ;  /* 0x0000000000177919 */ /* 0x000e2e0000002100 */
[----:B------:R-:W0:Y:S01]  /*0020*/  S2UR UR4, SR_CTAID.X ;  /* 0x00000000000479c3 */ /* 0x000e220000002500 */
[----:B------:R-:W1:Y:S07]  /*0030*/  LDCU UR5, c[0x0][0x3a4] ;  /* 0x00007480ff0577ac */ /* 0x000e6e0008000800 */
[----:B------:R-:W0:Y:S02]  /*0040*/  LDC R28, c[0x0][0x360] ;  /* 0x0000d800ff1c7b82 */ /* 0x000e240000000800 */
[----:B0-----:R-:W-:-:S05]  /*0050*/  IMAD R28, R28, UR4, R23 ;  /* 0x000000041c1c7c24 */ /* 0x001fca000f8e0217 */
[----:B-1----:R-:W-:-:S13]  /*0060*/  ISETP.GE.AND P0, PT, R28, UR5, PT ;  /* 0x000000051c007c0c */ /* 0x002fda000bf06270 */
[----:B------:R-:W-:Y:S05]  /*0070*/  @P0 EXIT ;  /* 0x000000000000094d */ /* 0x000fea0003800000 */
[----:B------:R-:W0:Y:S01]  /*0080*/  LDC R5, c[0x0][0x398] ;  /* 0x0000e600ff057b82 */ /* 0x000e220000000800 */
[----:B------:R-:W-:Y:S01]  /*0090*/  IABS R16, R28 ;  /* 0x0000001c00107213 */ /* 0x000fe20000000000 */
[----:B------:R-:W1:Y:S01]  /*00a0*/  LDCU.64 UR4, c[0x0][0x390] ;  /* 0x00007200ff0477ac */ /* 0x000e620008000a00 */
[----:B------:R-:W2:Y:S05]  /*00b0*/  LDCU.64 UR10, c[0x0][0x358] ;  /* 0x00006b00ff0a77ac */ /* 0x000eaa0008000a00 */
[----:B------:R-:W3:Y:S08]  /*00c0*/  LDC R0, c[0x0][0x39c] ;  /* 0x0000e700ff007b82 */ /* 0x000ef00000000800 */
[----:B------:R-:W4:Y:S01]  /*00d0*/  LDC R2, c[0x0][0x3a0] ;  /* 0x0000e800ff027b82 */ /* 0x000f220000000800 */
[----:B-1----:R-:W-:Y:S01]  /*00e0*/  UIMAD UR6, UR4, UR5, URZ ;  /* 0x00000005040672a4 */ /* 0x002fe2000f8e02ff */
[----:B0-----:R-:W-:-:S04]  /*00f0*/  IABS R9, R5 ;  /* 0x0000000500097213 */ /* 0x001fc80000000000 */
[----:B------:R-:W0:Y:S01]  /*0100*/  I2F.RP R4, R9 ;  /* 0x0000000900047306 */ /* 0x000e220000209400 */
[-C--:B---3--:R-:W-:Y:S01]  /*0110*/  IMAD R3, R5, R0.reuse, RZ ;  /* 0x0000000005037224 */ /* 0x088fe200078e02ff */
[----:B------:R-:W-:-:S04]  /*0120*/  IABS R8, R0 ;  /* 0x0000000000087213 */ /* 0x000fc80000000000 */
[----:B------:R-:W-:-:S04]  /*0130*/  IABS R10, R3 ;  /* 0x00000003000a7213 */ /* 0x000fc80000000000 */
[----:B------:R-:W1:Y:S08]  /*0140*/  I2F.RP R11, R10 ;  /* 0x0000000a000b7306 */ /* 0x000e700000209400 */
[----:B0-----:R-:W0:Y:S08]  /*0150*/  MUFU.RCP R4, R4 ;  /* 0x0000000400047308 */ /* 0x001e300000001000 */
[----:B-1----:R-:W1:Y:S01]  /*0160*/  MUFU.RCP R11, R11 ;  /* 0x0000000b000b7308 */ /* 0x002e620000001000 */
[----:B0-----:R-:W-:Y:S01]  /*0170*/  VIADD R12, R4, 0xffffffe ;  /* 0x0ffffffe040c7836 */ /* 0x001fe20000000000 */
[----:B----4-:R-:W-:-:S06]  /*0180*/  IABS R4, R2 ;  /* 0x0000000200047213 */ /* 0x010fcc0000000000 */
[----:B------:R0:W3:Y:S01]  /*0190*/  F2I.FTZ.U32.TRUNC.NTZ R13, R12 ;  /* 0x0000000c000d7305 */ /* 0x0000e2000021f000 */
[----:B-1----:R-:W-:-:S07]  /*01a0*/  VIADD R6, R11, 0xffffffe ;  /* 0x0ffffffe0b067836 */ /* 0x002fce0000000000 */
[----:B------:R1:W4:Y:S01]  /*01b0*/  F2I.FTZ.U32.TRUNC.NTZ R7, R6 ;  /* 0x0000000600077305 */ /* 0x000322000021f000 */
[----:B0-----:R-:W-:Y:S02]  /*01c0*/  IMAD.MOV.U32 R12, RZ, RZ, RZ ;  /* 0x000000ffff0c7224 */ /* 0x001fe400078e00ff */
[----:B---3--:R-:W-:-:S05]  /*01d0*/  IMAD.MOV R14, RZ, RZ, -R13 ;  /* 0x000000ffff0e7224 */ /* 0x008fca00078e0a0d */
[----:B------:R-:W0:Y:S01]  /*01e0*/  I2F.RP R11, R8 ;  /* 0x00000008000b7306 */ /* 0x000e220000209400 */
[----:B-1----:R-:W-:Y:S02]  /*01f0*/  IMAD.MOV.U32 R6, RZ, RZ, RZ ;  /* 0x000000ffff067224 */ /* 0x002fe400078e00ff */
[----:B------:R-:W-:Y:S02]  /*0200*/  IMAD R15, R14, R9, RZ ;  /* 0x000000090e0f7224 */ /* 0x000fe400078e02ff */
[----:B----4-:R-:W-:-:S03]  /*0210*/  IMAD.MOV R17, RZ, RZ, -R7 ;  /* 0x000000ffff117224 */ /* 0x010fc600078e0a07 */
[----:B------:R-:W1:Y:S01]  /*0220*/  I2F.RP R14, R4 ;  /* 0x00000004000e7306 */ /* 0x000e620000209400 */
[----:B------:R-:W-:-:S04]  /*0230*/  IMAD.HI.U32 R12, R13, R15, R12 ;  /* 0x0000000f0d0c7227 */ /* 0x000fc800078e000c */
[----:B------:R-:W-:Y:S01]  /*0240*/  IMAD.MOV.U32 R15, RZ, RZ, R16 ;  /* 0x000000ffff0f7224 */ /* 0x000fe200078e0010 */
[----:B------:R-:W-:Y:S01]  /*0250*/  IABS R16, R3 ;  /* 0x0000000300107213 */ /* 0x000fe20000000000 */
[----:B------:R-:W-:Y:S01]  /*0260*/  IMAD R13, R17, R10, RZ ;  /* 0x0000000a110d7224 */ /* 0x000fe200078e02ff */
[----:B0-----:R-:W0:Y:S01]  /*0270*/  MUFU.RCP R11, R11 ;  /* 0x0000000b000b7308 */ /* 0x001e220000001000 */
[----:B------:R-:W-:-:S04]  /*0280*/  IMAD.HI.U32 R12, R12, R15, RZ ;  /* 0x0000000f0c0c7227 */ /* 0x000fc800078e00ff */
[----:B------:R-:W-:-:S03]  /*0290*/  IMAD.HI.U32 R6, R7, R13, R6 ;  /* 0x0000000d07067227 */ /* 0x000fc600078e0006 */
[----:B-1----:R-:W1:Y:S01]  /*02a0*/  MUFU.RCP R14, R14 ;  /* 0x0000000e000e7308 */ /* 0x002e620000001000 */
[----:B------:R-:W-:Y:S02]  /*02b0*/  IMAD.MOV R18, RZ, RZ, -R16 ;  /* 0x000000ffff127224 */ /* 0x000fe400078e0a10 */
[----:B------:R-:W-:Y:S02]  /*02c0*/  IMAD.MOV R16, RZ, RZ, -R12 ;  /* 0x000000ffff107224 */ /* 0x000fe400078e0a0c */
[----:B------:R-:W-:-:S04]  /*02d0*/  IMAD.HI.U32 R13, R6, R15, RZ ;  /* 0x0000000f060d7227 */ /* 0x000fc800078e00ff */
[--C-:B------:R-:W-:Y:S02]  /*02e0*/  IMAD R6, R9, R16, R15.reuse ;  /* 0x0000001009067224 */ /* 0x100fe400078e020f */
[----:B------:R-:W-:Y:S02]  /*02f0*/  IMAD R15, R13, R18, R15 ;  /* 0x000000120d0f7224 */ /* 0x000fe400078e020f */
[----:B0-----:R-:W-:Y:S01]  /*0300*/  VIADD R7, R11, 0xffffffe ;  /* 0x0ffffffe0b077836 */ /* 0x001fe20000000000 */
[----:B------:R-:W-:Y:S02]  /*0310*/  ISETP.GT.U32.AND P3, PT, R9, R6, PT ;  /* 0x000000060900720c */ /* 0x000fe40003f64070 */
[----:B------:R-:W-:Y:S01]  /*0320*/  ISETP.GT.U32.AND P4, PT, R10, R15, PT ;  /* 0x0000000f0a00720c */ /* 0x000fe20003f84070 */
[----:B-1----:R-:W-:Y:S02]  /*0330*/  VIADD R11, R14, 0xffffffe ;  /* 0x0ffffffe0e0b7836 */ /* 0x002fe40000000000 */
[----:B------:R-:W-:Y:S08]  /*0340*/  F2I.FTZ.U32.TRUNC.NTZ R7, R7 ;  /* 0x0000000700077305 */ /* 0x000ff0000021f000 */
[----:B------:R-:W-:Y:S01]  /*0350*/  @!P3 IMAD.IADD R6, R6, 0x1, -R9 ;  /* 0x000000010606b824 */ /* 0x000fe200078e0a09 */
[----:B------:R-:W0:Y:S01]  /*0360*/  F2I.FTZ.U32.TRUNC.NTZ R11, R11 ;  /* 0x0000000b000b7305 */ /* 0x000e22000021f000 */
[----:B------:R-:W-:Y:S01]  /*0370*/  @!P4 IMAD.IADD R15, R15, 0x1, -R10 ;  /* 0x000000010f0fc824 */ /* 0x000fe200078e0a0a */
[----:B------:R-:W-:Y:S01]  /*0380*/  @!P4 IADD3 R13, PT, PT, R13, 0x1, RZ ;  /* 0x000000010d0dc810 */ /* 0x000fe20007ffe0ff */
[----:B------:R-:W-:Y:S01]  /*0390*/  @!P3 VIADD R12, R12, 0x1 ;  /* 0x000000010c0cb836 */ /* 0x000fe20000000000 */
[----:B------:R-:W-:-:S02]  /*03a0*/  ISETP.GE.U32.AND P0, PT, R6, R9, PT ;  /* 0x000000090600720c */ /* 0x000fc40003f06070 */
[C---:B------:R-:W-:Y:S02]  /*03b0*/  LOP3.LUT R6, R28.reuse, R5, RZ, 0x3c, !PT ;  /* 0x000000051c067212 */ /* 0x040fe400078e3cff */
[----:B------:R-:W-:Y:S01]  /*03c0*/  ISETP.GE.U32.AND P1, PT, R15, R10, PT ;  /* 0x0000000a0f00720c */ /* 0x000fe20003f26070 */
[----:B------:R-:W-:Y:S01]  /*03d0*/  IMAD.MOV.U32 R10, RZ, RZ, RZ ;  /* 0x000000ffff0a7224 */ /* 0x000fe200078e00ff */
[----:B------:R-:W-:Y:S02]  /*03e0*/  LOP3.LUT R9, R28, R3, RZ, 0x3c, !PT ;  /* 0x000000031c097212 */ /* 0x000fe400078e3cff */
[----:B------:R-:W-:Y:S01]  /*03f0*/  ISETP.GE.AND P2, PT, R6, RZ, PT ;  /* 0x000000ff0600720c */ /* 0x000fe20003f46270 */
[----:B------:R-:W-:Y:S01]  /*0400*/  IMAD.MOV.U32 R6, RZ, RZ, RZ ;  /* 0x000000ffff067224 */ /* 0x000fe200078e00ff */
[----:B------:R-:W-:Y:S01]  /*0410*/  ISETP.NE.AND P4, PT, R5, RZ, PT ;  /* 0x000000ff0500720c */ /* 0x000fe20003f85270 */
[----:B0-----:R-:W-:Y:S01]  /*0420*/  IMAD.MOV R15, RZ, RZ, -R11 ;  /* 0x000000ffff0f7224 */ /* 0x001fe200078e0a0b */
[----:B------:R-:W-:Y:S01]  /*0430*/  ISETP.GE.AND P3, PT, R9, RZ, PT ;  /* 0x000000ff0900720c */ /* 0x000fe20003f66270 */
[----:B------:R-:W-:Y:S01]  /*0440*/  @P0 VIADD R12, R12, 0x1 ;  /* 0x000000010c0c0836 */ /* 0x000fe20000000000 */
[----:B------:R-:W-:Y:S01]  /*0450*/  ISETP.NE.AND P0, PT, R3, RZ, PT ;  /* 0x000000ff0300720c */ /* 0x000fe20003f05270 */
[----:B------:R-:W-:-:S02]  /*0460*/  IMAD.MOV R9, RZ, RZ, -R7 ;  /* 0x000000ffff097224 */ /* 0x000fc400078e0a07 */
[----:B------:R-:W-:Y:S02]  /*0470*/  @P1 VIADD R13, R13, 0x1 ;  /* 0x000000010d0d1836 */ /* 0x000fe40000000000 */
[----:B------:R-:W-:Y:S02]  /*0480*/  IMAD R9, R9, R8, RZ ;  /* 0x0000000809097224 */ /* 0x000fe400078e02ff */
[----:B------:R-:W-:Y:S02]  /*0490*/  @!P2 IMAD.MOV R12, RZ, RZ, -R12 ;  /* 0x000000ffff0ca224 */ /* 0x000fe400078e0a0c */
[----:B------:R-:W-:Y:S01]  /*04a0*/  @!P4 LOP3.LUT R12, RZ, R5, RZ, 0x33, !PT ;  /* 0x00000005ff0cc212 */ /* 0x000fe200078e33ff */
[----:B------:R-:W-:Y:S01]  /*04b0*/  IMAD.HI.U32 R6, R7, R9, R6 ;  /* 0x0000000907067227 */ /* 0x000fe200078e0006 */
[----:B------:R-:W-:-:S03]  /*04c0*/  ISETP.NE.AND P4, PT, R2, RZ, PT ;  /* 0x000000ff0200720c */ /* 0x000fc60003f85270 */
[----:B------:R-:W-:Y:S01]  /*04d0*/  @!P3 IMAD.MOV R13, RZ, RZ, -R13 ;  /* 0x000000ffff0db224 */ /* 0x000fe200078e0a0d */
[----:B------:R-:W-:Y:S01]  /*04e0*/  @!P0 LOP3.LUT R13, RZ, R3, RZ, 0x33, !PT ;  /* 0x00000003ff0d8212 */ /* 0x000fe200078e33ff */
[----:B------:R-:W-:Y:S01]  /*04f0*/  IMAD R7, R15, R4, RZ ;  /* 0x000000040f077224 */ /* 0x000fe200078e02ff */
[----:B------:R-:W-:Y:S02]  /*0500*/  IABS R3, R12 ;  /* 0x0000000c00037213 */ /* 0x000fe40000000000 */
[----:B------:R-:W-:Y:S01]  /*0510*/  IABS R9, R13 ;  /* 0x0000000d00097213 */ /* 0x000fe20000000000 */
[----:B------:R-:W-:Y:S01]  /*0520*/  IMAD.HI.U32 R10, R11, R7, R10 ;  /* 0x000000070b0a7227 */ /* 0x000fe200078e000a */
[----:B------:R-:W-:-:S03]  /*0530*/  ISETP.GE.AND P2, PT, R13, RZ, PT ;  /* 0x000000ff0d00720c */ /* 0x000fc60003f46270 */
[----:B------:R-:W-:-:S04]  /*0540*/  IMAD.HI.U32 R6, R6, R3, RZ ;  /* 0x0000000306067227 */ /* 0x000fc800078e00ff */
[----:B------:R-:W-:Y:S02]  /*0550*/  IMAD.MOV R6, RZ, RZ, -R6 ;  /* 0x000000ffff067224 */ /* 0x000fe400078e0a06 */
[----:B------:R-:W-:Y:S02]  /*0560*/  IMAD.MOV.U32 R7, RZ, RZ, R9 ;  /* 0x000000ffff077224 */ /* 0x000fe400078e0009 */
[----:B------:R-:W-:Y:S02]  /*0570*/  IMAD R30, R8, R6, R3 ;  /* 0x00000006081e7224 */ /* 0x000fe400078e0203 */
[----:B------:R-:W-:-:S03]  /*0580*/  IMAD.HI.U32 R10, R10, R7, RZ ;  /* 0x000000070a0a7227 */ /* 0x000fc600078e00ff */
[----:B------:R-:W-:Y:S01]  /*0590*/  ISETP.GT.U32.AND P0, PT, R8, R30, PT ;  /* 0x0000001e0800720c */ /* 0x000fe20003f04070 */
[----:B------:R-:W-:-:S04]  /*05a0*/  IMAD.MOV R10, RZ, RZ, -R10 ;  /* 0x000000ffff0a7224 */ /* 0x000fc800078e0a0a */
[C---:B------:R-:W-:Y:S02]  /*05b0*/  IMAD R3, R4.reuse, R10, R7 ;  /* 0x0000000a04037224 */ /* 0x040fe400078e0207 */
[----:B------:R-:W0:Y:S03]  /*05c0*/  LDC.64 R6, c[0x0][0x388] ;  /* 0x0000e200ff067b82 */ /* 0x000e260000000a00 */
[----:B------:R-:W-:-:S03]  /*05d0*/  ISETP.GT.U32.AND P1, PT, R4, R3, PT ;  /* 0x000000030400720c */ /* 0x000fc60003f24070 */
[----:B------:R-:W-:-:S05]  /*05e0*/  @!P0 IMAD.IADD R30, R30, 0x1, -R8 ;  /* 0x000000011e1e8824 */ /* 0x000fca00078e0a08 */
[----:B------:R-:W-:-:S05]  /*05f0*/  ISETP.GT.U32.AND P3, PT, R8, R30, PT ;  /* 0x0000001e0800720c */ /* 0x000fca0003f64070 */
[----:B------:R-:W-:Y:S02]  /*0600*/  @!P1 IADD3 R3, PT, PT, R3, -R4, RZ ;  /* 0x8000000403039210 */ /* 0x000fe40007ffe0ff */
[----:B------:R-:W-:Y:S01]  /*0610*/  ISETP.GE.AND P1, PT, R12, RZ, PT ;  /* 0x000000ff0c00720c */ /* 0x000fe20003f26270 */
[----:B------:R-:W-:Y:S01]  /*0620*/  IMAD.MOV R12, RZ, RZ, -R12 ;  /* 0x000000ffff0c7224 */ /* 0x000fe200078e0a0c */
[----:B------:R-:W-:-:S03]  /*0630*/  ISETP.GT.U32.AND P0, PT, R4, R3, PT ;  /* 0x000000030400720c */ /* 0x000fc60003f04070 */
[----:B------:R-:W-:Y:S02]  /*0640*/  IMAD R28, R5, R12, R28 ;  /* 0x0000000c051c7224 */ /* 0x000fe400078e021c */
[----:B------:R-:W-:Y:S01]  /*0650*/  @!P3 IMAD.IADD R30, R30, 0x1, -R8 ;  /* 0x000000011e1eb824 */ /* 0x000fe200078e0a08 */
[----:B------:R-:W-:-:S05]  /*0660*/  ISETP.NE.AND P3, PT, R0, RZ, PT ;  /* 0x000000ff0000720c */ /* 0x000fca0003f65270 */
[----:B------:R-:W-:Y:S02]  /*0670*/  @!P1 IMAD.MOV R30, RZ, RZ, -R30 ;  /* 0x000000ffff1e9224 */ /* 0x000fe400078e0a1e */
[----:B------:R-:W-:-:S04]  /*0680*/  @!P0 IMAD.IADD R3, R3, 0x1, -R4 ;  /* 0x0000000103038824 */ /* 0x000fc800078e0a04 */
[----:B------:R-:W-:Y:S01]  /*0690*/  @!P2 IMAD.MOV R3, RZ, RZ, -R3 ;  /* 0x000000ffff03a224 */ /* 0x000fe200078e0a03 */
[----:B------:R-:W-:Y:S02]  /*06a0*/  @!P4 LOP3.LUT R3, RZ, R2, RZ, 0x33, !PT ;  /* 0x00000002ff03c212 */ /* 0x000fe400078e33ff */
[----:B------:R-:W-:-:S03]  /*06b0*/  @!P3 LOP3.LUT R30, RZ, R0, RZ, 0x33, !PT ;  /* 0x00000000ff1eb212 */ /* 0x000fc600078e33ff */
[----:B------:R-:W-:Y:S02]  /*06c0*/  IMAD R29, R3, UR6, RZ ;  /* 0x00000006031d7c24 */ /* 0x000fe4000f8e02ff */
[----:B------:R-:W-:-:S04]  /*06d0*/  IMAD R0, R30, UR4, R28 ;  /* 0x000000041e007c24 */ /* 0x000fc8000f8e021c */
[----:B------:R-:W-:-:S04]  /*06e0*/  IMAD.IADD R5, R0, 0x1, R29 ;  /* 0x0000000100057824 */ /* 0x000fc800078e021d */
[----:B0-----:R-:W-:-:S06]  /*06f0*/  IMAD.WIDE R4, R5, 0x10, R6 ;  /* 0x0000001005047825 */ /* 0x001fcc00078e0206 */
[----:B--2---:R-:W2:Y:S01]  /*0700*/  LDG.E.128 R4, desc[UR10][R4.64] ;  /* 0x0000000a04047981 */ /* 0x004ea2000c1e1d00 */
[----:B------:R-:W-:Y:S01]  /*0710*/  IMAD.MOV.U32 R8, RZ, RZ, 0x1 ;  /* 0x00000001ff087424 */ /* 0x000fe200078e00ff */
[----:B------:R-:W-:Y:S01]  /*0720*/  BSSY.RECONVERGENT B0, `(.L_x_1) ;  /* 0x0000019000007945 */ /* 0x000fe20003800200 */
[----:B--2---:R-:W-:Y:S02]  /*0730*/  DADD R12, -RZ, |R4| ;  /* 0x00000000ff0c7229 */ /* 0x004fe40000000504 */
[--C-:B------:R-:W-:Y:S02]  /*0740*/  DADD R16, -RZ, |R6|.reuse ;  /* 0x00000000ff107229 */ /* 0x100fe40000000506 */
[----:B------:R-:W-:-:S08]  /*0750*/  DSETP.GT.AND P0, PT, |R4|, |R6|, PT ;  /* 0x400000060400722a */ /* 0x000fd00003f04200 */
[----:B------:R-:W-:Y:S02]  /*0760*/  FSEL R15, R13, R17, P0 ;  /* 0x000000110d0f7208 */ /* 0x000fe40000000000 */
[----:B------:R-:W-:Y:S02]  /*0770*/  FSEL R14, R12, R16, P0 ;  /* 0x000000100c0e7208 */ /* 0x000fe40000000000 */
[----:B------:R-:W0:Y:S01]  /*0780*/  MUFU.RCP64H R9, R15 ;  /* 0x0000000f00097308 */ /* 0x000e220000001800 */
[----:B------:R-:W-:Y:S02]  /*0790*/  FSEL R12, R16, R12, P0 ;  /* 0x0000000c100c7208 */ /* 0x000fe40000000000 */
[----:B------:R-:W-:-:S04]  /*07a0*/  FSEL R13, R17, R13, P0 ;  /* 0x0000000d110d7208 */ /* 0x000fc80000000000 */
[----:B------:R-:W-:Y:S01]  /*07b0*/  FSETP.GEU.AND P1, PT, |R13|, 6.5827683646048100446e-37, PT ;  /* 0x036000000d00780b */ /* 0x000fe20003f2e200 */
[----:B0-----:R-:W-:-:S08]  /*07c0*/  DFMA R10, -R14, R8, 1 ;  /* 0x3ff000000e0a742b */ /* 0x001fd00000000108 */
[----:B------:R-:W-:-:S08]  /*07d0*/  DFMA R10, R10, R10, R10 ;  /* 0x0000000a0a0a722b */ /* 0x000fd0000000000a */
[----:B------:R-:W-:-:S08]  /*07e0*/  DFMA R10, R8, R10, R8 ;  /* 0x0000000a080a722b */ /* 0x000fd00000000008 */
[----:B------:R-:W-:-:S08]  /*07f0*/  DFMA R8, -R14, R10, 1 ;  /* 0x3ff000000e08742b */ /* 0x000fd0000000010a */
[----:B------:R-:W-:-:S08]  /*0800*/  DFMA R8, R10, R8, R10 ;  /* 0x000000080a08722b */ /* 0x000fd0000000000a */
[----:B------:R-:W-:-:S08]  /*0810*/  DMUL R10, R8, R12 ;  /* 0x0000000c080a7228 */ /* 0x000fd00000000000 */
[----:B------:R-:W-:-:S08]  /*0820*/  DFMA R16, -R14, R10, R12 ;  /* 0x0000000a0e10722b */ /* 0x000fd0000000010c */
[----:B------:R-:W-:-:S10]  /*0830*/  DFMA R8, R8, R16, R10 ;  /* 0x000000100808722b */ /* 0x000fd4000000000a */
[----:B------:R-:W-:-:S05]  /*0840*/  FFMA R2, RZ, R15, R9 ;  /* 0x0000000fff027223 */ /* 0x000fca0000000009 */
[----:B------:R-:W-:-:S13]  /*0850*/  FSETP.GT.AND P0, PT, |R2|, 1.469367938527859385e-39, PT ;  /* 0x001000000200780b */ /* 0x000fda0003f04200 */
[----:B------:R-:W-:Y:S05]  /*0860*/  @P0 BRA P1, `(.L_x_2) ;  /* 0x0000000000100947 */ /* 0x000fea0000800000 */
[----:B------:R-:W-:-:S07]  /*0870*/  MOV R22, 0x890 ;  /* 0x0000089000167802 */ /* 0x000fce0000000f00 */
[----:B------:R-:W-:Y:S05]  /*0880*/  CALL.REL.NOINC `($__internal_0_$__cuda_sm20_div_rn_f64_full) ;  /* 0x0000001000fc7944 */ /* 0x000fea0003c00000 */
[----:B------:R-:W-:Y:S02]  /*0890*/  IMAD.MOV.U32 R8, RZ, RZ, R16 ;  /* 0x000000ffff087224 */ /* 0x000fe400078e0010 */
[----:B------:R-:W-:-:S07]  /*08a0*/  IMAD.MOV.U32 R9, RZ, RZ, R17 ;  /* 0x000000ffff097224 */ /* 0x000fce00078e0011 */
.L_x_2:
[----:B------:R-:W-:Y:S05]  /*08b0*/  BSYNC.RECONVERGENT B0 ;  /* 0x0000000000007941 */ /* 0x000fea0003800200 */
.L_x_1:
[----:B------:R-:W-:Y:S01]  /*08c0*/  DFMA R8, R8, R8, 1 ;  /* 0x3ff000000808742b */ /* 0x000fe20000000008 */
[----:B------:R-:W-:Y:S01]  /*08d0*/  IMAD.MOV.U32 R18, RZ, RZ, 0x0 ;  /* 0x00000000ff127424 */ /* 0x000fe200078e00ff */
[----:B------:R-:W-:Y:S01]  /*08e0*/  BSSY.RECONVERGENT B0, `(.L_x_3) ;  /* 0x0000012000007945 */ /* 0x000fe20003800200 */
[----:B------:R-:W-:-:S03]  /*08f0*/  IMAD.MOV.U32 R19, RZ, RZ, 0x3fd80000 ;  /* 0x3fd80000ff137424 */ /* 0x000fc600078e00ff */
[----:B------:R-:W0:Y:S04]  /*0900*/  MUFU.RSQ64H R11, R9 ;  /* 0x00000009000b7308 */ /* 0x000e280000001c00 */
[----:B------:R-:W-:-:S05]  /*0910*/  VIADD R10, R9, 0xfcb00000 ;  /* 0xfcb00000090a7836 */ /* 0x000fca0000000000 */
[----:B------:R-:W-:Y:S01]  /*0920*/  ISETP.GE.U32.AND P0, PT, R10, 0x7ca00000, PT ;  /* 0x7ca000000a00780c */ /* 0x000fe20003f06070 */
[----:B0-----:R-:W-:-:S08]  /*0930*/  DMUL R16, R10, R10 ;  /* 0x0000000a0a107228 */ /* 0x001fd00000000000 */
[----:B------:R-:W-:-:S08]  /*0940*/  DFMA R16, R8, -R16, 1 ;  /* 0x3ff000000810742b */ /* 0x000fd00000000810 */
[----:B------:R-:W-:Y:S02]  /*0950*/  DFMA R18, R16, R18, 0.5 ;  /* 0x3fe000001012742b */ /* 0x000fe40000000012 */
[----:B------:R-:W-:-:S08]  /*0960*/  DMUL R16, R10, R16 ;  /* 0x000000100a107228 */ /* 0x000fd00000000000 */
[----:B------:R-:W-:-:S08]  /*0970*/  DFMA R26, R18, R16, R10 ;  /* 0x00000010121a722b */ /* 0x000fd0000000000a */
[----:B------:R-:W-:Y:S02]  /*0980*/  DMUL R16, R8, R26 ;  /* 0x0000001a08107228 */ /* 0x000fe40000000000 */
[----:B------:R-:W-:Y:S01]  /*0990*/  IADD3 R25, PT, PT, R27, -0x100000, RZ ;  /* 0xfff000001b197810 */ /* 0x000fe20007ffe0ff */
[----:B------:R-:W-:-:S05]  /*09a0*/  IMAD.MOV.U32 R24, RZ, RZ, R26 ;  /* 0x000000ffff187224 */ /* 0x000fca00078e001a */
[----:B------:R-:W-:-:S08]  /*09b0*/  DFMA R18, R16, -R16, R8 ;  /* 0x800000101012722b */ /* 0x000fd00000000008 */
[----:B------:R-:W-:Y:S01]  /*09c0*/  DFMA R20, R18, R24, R16 ;  /* 0x000000181214722b */ /* 0x000fe20000000010 */
[----:B------:R-:W-:Y:S10]  /*09d0*/  @!P0 BRA `(.L_x_4) ;  /* 0x0000000000088947 */ /* 0x000ff40003800000 */
[----:B------:R-:W-:-:S07]  /*09e0*/  MOV R2, 0xa00 ;  /* 0x00000a0000027802 */ /* 0x000fce0000000f00 */
[----:B------:R-:W-:Y:S05]  /*09f0*/  CALL.REL.NOINC `($__internal_1_$__cuda_sm20_dsqrt_rn_f64_mediumpath_v1) ;  /* 0x00000018000c7944 */ /* 0x000fea0003c00000 */
.L_x_4:
[----:B------:R-:W-:Y:S05]  /*0a00*/  BSYNC.RECONVERGENT B0 ;  /* 0x0000000000007941 */ /* 0x000fea0003800200 */
.L_x_3:
[C---:B------:R-:W-:Y:S01]  /*0a10*/  DSETP.MAX.AND P0, P1, R14.reuse, R12, PT ;  /* 0x0000000c0e00722a */ /* 0x040fe2000390f000 */
[----:B------:R-:W-:Y:S01]  /*0a20*/  IMAD.MOV.U32 R2, RZ, RZ, R15 ;  /* 0x000000ffff027224 */ /* 0x000fe200078e000f */
[----:B------:R-:W-:Y:S01]  /*0a30*/  DMUL R20, R14, R20 ;  /* 0x000000140e147228 */ /* 0x000fe20000000000 */
[----:B------:R-:W-:Y:S01]  /*0a40*/  IMAD.MOV.U32 R9, RZ, RZ, R12 ;  /* 0x000000ffff097224 */ /* 0x000fe200078e000c */
[----:B------:R-:W-:Y:S01]  /*0a50*/  DADD R10, |R4|, |R6| ;  /* 0x00000000040a7229 */ /* 0x000fe20000000606 */
[----:B------:R-:W-:Y:S01]  /*0a60*/  UMOV UR4, 0xffffffff ;  /* 0xffffffff00047882 */ /* 0x000fe20000000000 */
[----:B------:R-:W-:Y:S01]  /*0a70*/  FSEL R17, R2, R13, P0 ;  /* 0x0000000d02117208 */ /* 0x000fe20000000000 */
[----:B------:R-:W-:Y:S01]  /*0a80*/  IMAD.MOV.U32 R2, RZ, RZ, R14 ;  /* 0x000000ffff027224 */ /* 0x000fe200078e000e */
[----:B------:R-:W-:Y:S01]  /*0a90*/  UMOV UR5, 0x7fefffff ;  /* 0x7fefffff00057882 */ /* 0x000fe20000000000 */
[----:B------:R-:W0:Y:S08]  /*0aa0*/  S2UR UR7, SR_CgaCtaId ;  /* 0x00000000000779c3 */ /* 0x000e300000008800 */
[----:B------:R-:W-:Y:S01]  /*0ab0*/  BAR.SYNC.DEFER_BLOCKING 0x0 ;  /* 0x0000000000007b1d */ /* 0x000fe20000010000 */
[----:B------:R-:W-:-:S02]  /*0ac0*/  SEL R8, R2, R9, P0 ;  /* 0x0000000902087207 */ /* 0x000fc40000000000 */
[----:B------:R-:W-:-:S03]  /*0ad0*/  @P1 LOP3.LUT R17, R13, 0x80000, RZ, 0xfc, !PT ;  /* 0x000800000d111812 */ /* 0x000fc600078efcff */
[----:B------:R-:W-:Y:S01]  /*0ae0*/  DSETP.NEU.AND P1, PT, R14, RZ, PT ;  /* 0x000000ff0e00722a */ /* 0x000fe20003f2d000 */
[----:B------:R-:W-:Y:S01]  /*0af0*/  BSSY.RECONVERGENT B0, `(.L_x_5) ;  /* 0x0000034000007945 */ /* 0x000fe20003800200 */
[----:B------:R-:W1:Y:S01]  /*0b00*/  S2R R2, SR_LANEID ;  /* 0x0000000000027919 */ /* 0x000e620000000000 */
[----:B------:R-:W-:Y:S02]  /*0b10*/  IMAD.MOV.U32 R9, RZ, RZ, R17 ;  /* 0x000000ffff097224 */ /* 0x000fe400078e0011 */
[----:B------:R-:W2:Y:S01]  /*0b20*/  LDC.64 R16, c[0x0][0x3b0] ;  /* 0x0000ec00ff107b82 */ /* 0x000ea20000000a00 */
[----:B------:R-:W-:-:S03]  /*0b30*/  FSEL R21, R11, R21, !P1 ;  /* 0x000000150b157208 */ /* 0x000fc60004800000 */
[----:B------:R-:W-:Y:S01]  /*0b40*/  DSETP.GT.AND P0, PT, R8, UR4, PT ;  /* 0x0000000408007e2a */ /* 0x000fe2000bf04000 */
[----:B------:R-:W-:Y:S01]  /*0b50*/  UMOV UR4, 0x400 ;  /* 0x0000040000047882 */ /* 0x000fe20000000000 */
[C---:B------:R-:W-:Y:S02]  /*0b60*/  FSEL R9, R10.reuse, R20, !P1 ;  /* 0x000000140a097208 */ /* 0x040fe40004800000 */
[----:B------:R-:W-:Y:S02]  /*0b70*/  ISETP.NE.AND P1, PT, R23, RZ, PT ;  /* 0x000000ff1700720c */ /* 0x000fe40003f25270 */
[----:B------:R-:W-:Y:S02]  /*0b80*/  FSEL R8, R10, R9, P0 ;  /* 0x000000090a087208 */ /* 0x000fe40000000000 */
[----:B------:R-:W-:Y:S01]  /*0b90*/  FSEL R9, R11, R21, P0 ;  /* 0x000000150b097208 */ /* 0x000fe20000000000 */
[----:B0-----:R-:W-:-:S05]  /*0ba0*/  ULEA UR7, UR7, UR4, 0x18 ;  /* 0x0000000407077291 */ /* 0x001fca000f8ec0ff */
[----:B------:R-:W-:Y:S01]  /*0bb0*/  DMUL R8, R8, R8 ;  /* 0x0000000808087228 */ /* 0x000fe20000000000 */
[----:B--2---:R-:W-:-:S06]  /*0bc0*/  IMAD.WIDE R16, R28, 0x4, R16 ;  /* 0x000000041c107825 */ /* 0x004fcc00078e0210 */
[----:B------:R-:W-:Y:S04]  /*0bd0*/  SHFL.DOWN PT, R10, R8, 0x1, 0x1f ;  /* 0x08201f00080a7f89 */ /* 0x000fe800000e0000 */
[----:B------:R-:W0:Y:S02]  /*0be0*/  SHFL.DOWN P0, R11, R9, 0x1, 0x1f ;  /* 0x08201f00090b7f89 */ /* 0x000e240000000000 */
[----:B0-----:R-:W-:-:S10]  /*0bf0*/  DADD R10, R8, R10 ;  /* 0x00000000080a7229 */ /* 0x001fd4000000000a */
[----:B------:R-:W-:Y:S02]  /*0c00*/  FSEL R12, R10, R8, P0 ;  /* 0x000000080a0c7208 */ /* 0x000fe40000000000 */
[----:B------:R-:W-:-:S03]  /*0c10*/  FSEL R13, R11, R9, P0 ;  /* 0x000000090b0d7208 */ /* 0x000fc60000000000 */
        /* <DEDUP_REMOVED lines=14> */
[----:B------:R-:W-:Y:S02]  /*0d00*/  FSEL R13, R9, R11, P0 ;  /* 0x0000000b090d7208 */ /* 0x000fe40000000000 */
[----:B-1----:R-:W-:Y:S01]  /*0d10*/  ISETP.NE.AND P0, PT, R2, RZ, PT ;  /* 0x000000ff0200720c */ /* 0x002fe20003f05270 */
[----:B------:R-:W-:Y:S01]  /*0d20*/  SHFL.DOWN PT, R8, R12, 0x10, 0x1f ;  /* 0x0a001f000c087f89 */ /* 0x000fe200000e0000 */
[----:B------:R-:W-:-:S03]  /*0d30*/  SHF.R.U32.HI R2, RZ, 0x2, R23 ;  /* 0x00000002ff027819 */ /* 0x000fc60000011617 */
[----:B------:R-:W0:Y:S01]  /*0d40*/  SHFL.DOWN P2, R9, R13, 0x10, 0x1f ;  /* 0x0a001f000d097f89 */ /* 0x000e220000040000 */
[----:B------:R-:W-:Y:S01]  /*0d50*/  LOP3.LUT R2, R2, 0xf8, RZ, 0xc0, !PT ;  /* 0x000000f802027812 */ /* 0x000fe200078ec0ff */
[----:B0-----:R-:W-:-:S10]  /*0d60*/  DADD R8, R8, R12 ;  /* 0x0000000008087229 */ /* 0x001fd4000000000c */
[----:B------:R-:W-:Y:S02]  /*0d70*/  FSEL R18, R8, R12, P2 ;  /* 0x0000000c08127208 */ /* 0x000fe40001000000 */
[----:B------:R-:W-:-:S05]  /*0d80*/  FSEL R19, R9, R13, P2 ;  /* 0x0000000d09137208 */ /* 0x000fca0001000000 */
[----:B------:R0:W-:Y:S01]  /*0d90*/  @!P0 STS.64 [R2+UR7+0x8], R18 ;  /* 0x0000081202008988 */ /* 0x0001e20008000a07 */
[----:B------:R-:W-:Y:S06]  /*0da0*/  BAR.SYNC.DEFER_BLOCKING 0x0 ;  /* 0x0000000000007b1d */ /* 0x000fec0000010000 */
[----:B------:R-:W-:Y:S05]  /*0db0*/  @P1 BRA `(.L_x_6) ;  /* 0x00000000001c1947 */ /* 0x000fea0003800000 */
[----:B------:R-:W1:Y:S01]  /*0dc0*/  LDS.128 R8, [UR7+0x10] ;  /* 0x00001007ff087984 */ /* 0x000e620008000c00 */
[----:B------:R-:W2:Y:S03]  /*0dd0*/  LDC.64 R14, c[0x0][0x380] ;  /* 0x0000e000ff0e7b82 */ /* 0x000ea60000000a00 */
[----:B------:R-:W3:Y:S01]  /*0de0*/  LDS.64 R12, [UR7+0x20] ;  /* 0x00002007ff0c7984 */ /* 0x000ee20008000a00 */
[----:B-1----:R-:W-:-:S08]  /*0df0*/  DADD R8, R18, R8 ;  /* 0x0000000012087229 */ /* 0x002fd00000000008 */
[----:B------:R-:W-:-:S08]  /*0e00*/  DADD R8, R8, R10 ;  /* 0x0000000008087229 */ /* 0x000fd0000000000a */
[----:B---3--:R-:W-:-:S07]  /*0e10*/  DADD R8, R8, R12 ;  /* 0x0000000008087229 */ /* 0x008fce000000000c */
[----:B--2---:R1:W-:Y:S04]  /*0e20*/  REDG.E.ADD.F64.RN.STRONG.GPU desc[UR10][R14.64], R8 ;  /* 0x000000080e0079a6 */ /* 0x0043e8000c12ff0a */
.L_x_6:
[----:B------:R-:W-:Y:S05]  /*0e30*/  BSYNC.RECONVERGENT B0 ;  /* 0x0000000000007941 */ /* 0x000fea0003800200 */
.L_x_5:
[----:B------:R-:W2:Y:S01]  /*0e40*/  LDG.E R12, desc[UR10][R16.64+0x8] ;  /* 0x0000080a100c7981 */ /* 0x000ea2000c1e1900 */
[----:B------:R-:W1:Y:S01]  /*0e50*/  LDCU UR16, c[0x0][0x390] ;  /* 0x00007200ff1077ac */ /* 0x000e620008000800 */
[----:B------:R-:W3:Y:S02]  /*0e60*/  LDC.64 R24, c[0x0][0x388] ;  /* 0x0000e200ff187b82 */ /* 0x000ee40000000a00 */
[----:B------:R-:W4:Y:S01]  /*0e70*/  LDG.E R10, desc[UR10][R16.64+0x4] ;  /* 0x0000040a100a7981 */ /* 0x000f22000c1e1900 */
[----:B------:R-:W5:Y:S03]  /*0e80*/  LDCU.128 UR12, c[0x0][0x3d0] ;  /* 0x00007a00ff0c77ac */ /* 0x000f660008000c00 */
[----:B0-----:R-:W5:Y:S01]  /*0e90*/  LDG.E R18, desc[UR10][R16.64+0xc] ;  /* 0x00000c0a10127981 */ /* 0x001f62000c1e1900 */
[----:B------:R-:W0:Y:S03]  /*0ea0*/  LDCU.64 UR4, c[0x0][0x3c8] ;  /* 0x00007900ff0477ac */ /* 0x000e260008000a00 */
[----:B------:R5:W5:Y:S01]  /*0eb0*/  LDG.E R20, desc[UR10][R16.64+0x10] ;  /* 0x0000100a10147981 */ /* 0x000b62000c1e1900 */
[----:B------:R-:W0:Y:S01]  /*0ec0*/  LDCU.64 UR8, c[0x0][0x380] ;  /* 0x00007000ff0877ac */ /* 0x000e220008000a00 */
[----:B-1----:R-:W-:-:S04]  /*0ed0*/  IMAD R8, R30, UR16, R29 ;  /* 0x000000101e087c24 */ /* 0x002fc8000f8e021d */
[----:B------:R-:W-:-:S04]  /*0ee0*/  VIADD R19, R8, 0xffffffff ;  /* 0xffffffff08137836 */ /* 0x000fc80000000000 */
[----:B--2---:R-:W-:-:S04]  /*0ef0*/  IMAD.IADD R9, R19, 0x1, R12 ;  /* 0x0000000113097824 */ /* 0x004fc800078e020c */
[----:B---3--:R-:W-:-:S04]  /*0f00*/  IMAD.WIDE R8, R9, 0x10, R24 ;  /* 0x0000001009087825 */ /* 0x008fc800078e0218 */
[----:B----4-:R-:W-:Y:S02]  /*0f10*/  IMAD.IADD R13, R10, 0x1, R19 ;  /* 0x000000010a0d7824 */ /* 0x010fe400078e0213 */
[----:B------:R-:W2:Y:S02]  /*0f20*/  LDG.E.128 R8, desc[UR10][R8.64] ;  /* 0x0000000a08087981 */ /* 0x000ea4000c1e1d00 */
[----:B------:R-:W-:-:S04]  /*0f30*/  IMAD.WIDE R12, R13, 0x10, R24 ;  /* 0x000000100d0c7825 */ /* 0x000fc800078e0218 */
[C---:B-----5:R-:W-:Y:S02]  /*0f40*/  IMAD.IADD R17, R19.reuse, 0x1, R18 ;  /* 0x0000000113117824 */ /* 0x060fe400078e0212 */
[----:B------:R-:W3:Y:S01]  /*0f50*/  LDG.E.128 R12, desc[UR10][R12.64] ;  /* 0x0000000a0c0c7981 */ /* 0x000ee2000c1e1d00 */
[----:B------:R-:W-:Y:S02]  /*0f60*/  IMAD.IADD R21, R19, 0x1, R20 ;  /* 0x0000000113157824 */ /* 0x000fe400078e0214 */
[----:B------:R-:W-:-:S04]  /*0f70*/  IMAD.WIDE R16, R17, 0x10, R24 ;  /* 0x0000001011107825 */ /* 0x000fc800078e0218 */
[----:B------:R-:W-:Y:S02]  /*0f80*/  IMAD.WIDE R20, R21, 0x10, R24 ;  /* 0x0000001015147825 */ /* 0x000fe400078e0218 */
[----:B------:R-:W4:Y:S04]  /*0f90*/  LDG.E.128 R16, desc[UR10][R16.64] ;  /* 0x0000000a10107981 */ /* 0x000f28000c1e1d00 */
[----:B------:R-:W5:Y:S01]  /*0fa0*/  LDG.E.128 R20, desc[UR10][R20.64] ;  /* 0x0000000a14147981 */ /* 0x000f62000c1e1d00 */
[----:B------:R-:W-:Y:S01]  /*0fb0*/  BSSY.RECONVERGENT B0, `(.L_x_7) ;  /* 0x000003a000007945 */ /* 0x000fe20003800200 */
[----:B------:R-:W-:Y:S06]  /*0fc0*/  BAR.SYNC.DEFER_BLOCKING 0x0 ;  /* 0x0000000000007b1d */ /* 0x000fec0000010000 */
[----:B--2---:R-:W-:-:S02]  /*0fd0*/  DMUL R26, R6, R8 ;  /* 0x00000008061a7228 */ /* 0x004fc40000000000 */
[----:B---3--:R-:W-:-:S06]  /*0fe0*/  DMUL R8, R6, R12 ;  /* 0x0000000c06087228 */ /* 0x008fcc0000000000 */
[C---:B------:R-:W-:Y:S02]  /*0ff0*/  DFMA R10, R4.reuse, R10, -R26 ;  /* 0x0000000a040a722b */ /* 0x040fe4000000081a */
[----:B------:R-:W-:-:S06]  /*1000*/  DFMA R8, R4, R14, -R8 ;  /* 0x0000000e0408722b */ /* 0x000fcc0000000808 */
[----:B------:R-:W-:Y:S02]  /*1010*/  DMUL R10, R10, UR12 ;  /* 0x0000000c0a0a7c28 */ /* 0x000fe40008000000 */
[C---:B----4-:R-:W-:Y:S02]  /*1020*/  DMUL R12, R6.reuse, R16 ;  /* 0x00000010060c7228 */ /* 0x050fe40000000000 */
[----:B-----5:R-:W-:-:S04]  /*1030*/  DMUL R20, R6, R20 ;  /* 0x0000001406147228 */ /* 0x020fc80000000000 */
[----:B0-----:R-:W-:Y:S01]  /*1040*/  DFMA R8, R8, UR4, R10 ;  /* 0x0000000408087c2b */ /* 0x001fe2000800000a */
[----:B------:R-:W0:Y:S01]  /*1050*/  LDCU.64 UR4, c[0x0][0x3e0] ;  /* 0x00007c00ff0477ac */ /* 0x000e220008000a00 */
[C---:B------:R-:W-:Y:S02]  /*1060*/  DFMA R12, R4.reuse, R18, -R12 ;  /* 0x00000012040c722b */ /* 0x040fe4000000080c */
[----:B------:R-:W-:-:S06]  /*1070*/  DFMA R20, R4, R22, -R20 ;  /* 0x000000160414722b */ /* 0x000fcc0000000814 */
[----:B------:R-:W-:-:S08]  /*1080*/  DFMA R8, R12, UR14, R8 ;  /* 0x0000000e0c087c2b */ /* 0x000fd00008000008 */
[----:B0-----:R-:W-:Y:S01]  /*1090*/  DFMA R8, R20, UR4, R8 ;  /* 0x0000000414087c2b */ /* 0x001fe20008000008 */
[----:B------:R-:W-:Y:S01]  /*10a0*/  UMOV UR4, 0x8 ;  /* 0x0000000800047882 */ /* 0x000fe20000000000 */
[----:B------:R-:W-:Y:S02]  /*10b0*/  UMOV UR5, 0x0 ;  /* 0x0000000000057882 */ /* 0x000fe40000000000 */
[----:B------:R-:W-:-:S03]  /*10c0*/  UIMAD.WIDE.U32 UR4, UR8, 0x1, UR4 ;  /* 0x00000001080478a5 */ /* 0x000fc6000f8e0004 */
[----:B------:R-:W-:Y:S01]  /*10d0*/  SHFL.DOWN PT, R10, R8, 0x1, 0x1f ;  /* 0x08201f00080a7f89 */ /* 0x000fe200000e0000 */
[----:B------:R-:W-:Y:S02]  /*10e0*/  UIADD3 UR8, UPT, UPT, UR5, UR9, URZ ;  /* 0x0000000905087290 */ /* 0x000fe4000fffe0ff */
[----:B------:R-:W-:Y:S01]  /*10f0*/  IMAD.U32 R27, RZ, RZ, UR5 ;  /* 0x00000005ff1b7e24 */ /* 0x000fe2000f8e00ff */
[----:B------:R-:W0:Y:S01]  /*1100*/  SHFL.DOWN P2, R11, R9, 0x1, 0x1f ;  /* 0x08201f00090b7f89 */ /* 0x000e220000040000 */
[----:B------:R-:W-:Y:S02]  /*1110*/  IMAD.U32 R26, RZ, RZ, UR4 ;  /* 0x00000004ff1a7e24 */ /* 0x000fe4000f8e00ff */
[----:B------:R-:W-:Y:S01]  /*1120*/  MOV R27, UR8 ;  /* 0x00000008001b7c02 */ /* 0x000fe20008000f00 */
        /* <DEDUP_REMOVED lines=13> */
[----:B------:R-:W0:Y:S01]  /*1200*/  LDC.64 R14, c[0x0][0x3b8] ;  /* 0x0000ee00ff0e7b82 */ /* 0x000e220000000a00 */
[----:B------:R-:W-:Y:S04]  /*1210*/  SHFL.DOWN PT, R8, R10, 0x8, 0x1f ;  /* 0x09001f000a087f89 */ /* 0x000fe800000e0000 */
[----:B------:R-:W1:Y:S01]  /*1220*/  SHFL.DOWN P2, R9, R11, 0x8, 0x1f ;  /* 0x09001f000b097f89 */ /* 0x000e620000040000 */
[----:B0-----:R-:W-:Y:S01]  /*1230*/  IMAD.WIDE R30, R30, 0x4, R14 ;  /* 0x000000041e1e7825 */ /* 0x001fe200078e020e */
[----:B-1----:R-:W-:-:S10]  /*1240*/  DADD R8, R8, R10 ;  /* 0x0000000008087229 */ /* 0x002fd4000000000a */
[----:B------:R-:W-:Y:S02]  /*1250*/  FSEL R12, R8, R10, P2 ;  /* 0x0000000a080c7208 */ /* 0x000fe40001000000 */
[----:B------:R-:W-:-:S03]  /*1260*/  FSEL R13, R9, R11, P2 ;  /* 0x0000000b090d7208 */ /* 0x000fc60001000000 */
[----:B------:R-:W-:Y:S04]  /*1270*/  SHFL.DOWN PT, R8, R12, 0x10, 0x1f ;  /* 0x0a001f000c087f89 */ /* 0x000fe800000e0000 */
[----:B------:R-:W0:Y:S02]  /*1280*/  SHFL.DOWN P2, R9, R13, 0x10, 0x1f ;  /* 0x0a001f000d097f89 */ /* 0x000e240000040000 */
[----:B0-----:R-:W-:-:S10]  /*1290*/  DADD R8, R8, R12 ;  /* 0x0000000008087229 */ /* 0x001fd4000000000c */
[----:B------:R-:W-:Y:S02]  /*12a0*/  FSEL R16, R8, R12, P2 ;  /* 0x0000000c08107208 */ /* 0x000fe40001000000 */
[----:B------:R-:W-:-:S05]  /*12b0*/  FSEL R17, R9, R13, P2 ;  /* 0x0000000d09117208 */ /* 0x000fca0001000000 */
[----:B------:R0:W-:Y:S01]  /*12c0*/  @!P0 STS.64 [R2+UR7+0x8], R16 ;  /* 0x0000081002008988 */ /* 0x0001e20008000a07 */
[----:B------:R-:W-:Y:S06]  /*12d0*/  BAR.SYNC.DEFER_BLOCKING 0x0 ;  /* 0x0000000000007b1d */ /* 0x000fec0000010000 */
[----:B------:R-:W-:Y:S05]  /*12e0*/  @P1 BRA `(.L_x_8) ;  /* 0x0000000000181947 */ /* 0x000fea0003800000 */
[----:B------:R-:W1:Y:S04]  /*12f0*/  LDS.128 R8, [UR7+0x10] ;  /* 0x00001007ff087984 */ /* 0x000e680008000c00 */
[----:B------:R-:W2:Y:S01]  /*1300*/  LDS.64 R12, [UR7+0x20] ;  /* 0x00002007ff0c7984 */ /* 0x000ea20008000a00 */
[----:B-1----:R-:W-:-:S08]  /*1310*/  DADD R8, R16, R8 ;  /* 0x0000000010087229 */ /* 0x002fd00000000008 */
[----:B------:R-:W-:-:S08]  /*1320*/  DADD R8, R8, R10 ;  /* 0x0000000008087229 */ /* 0x000fd0000000000a */
[----:B--2---:R-:W-:-:S07]  /*1330*/  DADD R8, R8, R12 ;  /* 0x0000000008087229 */ /* 0x004fce000000000c */
[----:B------:R1:W-:Y:S04]  /*1340*/  REDG.E.ADD.F64.RN.STRONG.GPU desc[UR10][R26.64], R8 ;  /* 0x000000081a0079a6 */ /* 0x0003e8000c12ff0a */
.L_x_8:
[----:B------:R-:W-:Y:S05]  /*1350*/  BSYNC.RECONVERGENT B0 ;  /* 0x0000000000007941 */ /* 0x000fea0003800200 */
.L_x_7:
[----:B-1----:R-:W2:Y:S04]  /*1360*/  LDG.E R9, desc[UR10][R30.64+0x8] ;  /* 0x0000080a1e097981 */ /* 0x002ea8000c1e1900 */
[----:B------:R-:W3:Y:S04]  /*1370*/  LDG.E R8, desc[UR10][R30.64+0x4] ;  /* 0x0000040a1e087981 */ /* 0x000ee8000c1e1900 */
[----:B------:R-:W0:Y:S04]  /*1380*/  LDG.E R14, desc[UR10][R30.64+0xc] ;  /* 0x00000c0a1e0e7981 */ /* 0x000e28000c1e1900 */
[----:B------:R-:W4:Y:S01]  /*1390*/  LDG.E R18, desc[UR10][R30.64+0x10] ;  /* 0x0000100a1e127981 */ /* 0x000f22000c1e1900 */
[----:B------:R-:W-:Y:S01]  /*13a0*/  IMAD.IADD R29, R28, 0x1, R29 ;  /* 0x000000011c1d7824 */ /* 0x000fe200078e021d */
[----:B------:R-:W1:Y:S01]  /*13b0*/  LDCU.128 UR12, c[0x0][0x3f0] ;  /* 0x00007e00ff0c77ac */ /* 0x000e620008000c00 */
[----:B------:R-:W5:Y:S01]  /*13c0*/  LDCU.64 UR4, c[0x0][0x3e8] ;  /* 0x00007d00ff0477ac */ /* 0x000f620008000a00 */
[----:B--2---:R-:W-:-:S04]  /*13d0*/  VIADD R10, R9, 0xffffffff ;  /* 0xffffffff090a7836 */ /* 0x004fc80000000000 */
[----:B------:R-:W-:Y:S02]  /*13e0*/  IMAD R9, R10, UR16, R29 ;  /* 0x000000100a097c24 */ /* 0x000fe4000f8e021d */
[----:B---3--:R-:W-:Y:S02]  /*13f0*/  VIADD R10, R8, 0xffffffff ;  /* 0xffffffff080a7836 */ /* 0x008fe40000000000 */
[----:B------:R-:W-:-:S04]  /*1400*/  IMAD.WIDE R8, R9, 0x10, R24 ;  /* 0x0000001009087825 */ /* 0x000fc800078e0218 */
[----:B------:R-:W-:Y:S02]  /*1410*/  IMAD R13, R10, UR16, R29 ;  /* 0x000000100a0d7c24 */ /* 0x000fe4000f8e021d */
[----:B------:R-:W2:Y:S01]  /*1420*/  LDG.E.128 R8, desc[UR10][R8.64] ;  /* 0x0000000a08087981 */ /* 0x000ea2000c1e1d00 */
[----:B0-----:R-:W-:Y:S02]  /*1430*/  VIADD R16, R14, 0xffffffff ;  /* 0xffffffff0e107836 */ /* 0x001fe40000000000 */
[----:B------:R-:W-:-:S04]  /*1440*/  IMAD.WIDE R12, R13, 0x10, R24 ;  /* 0x000000100d0c7825 */ /* 0x000fc800078e0218 */
[----:B------:R-:W-:Y:S02]  /*1450*/  IMAD R17, R16, UR16, R29 ;  /* 0x0000001010117c24 */ /* 0x000fe4000f8e021d */
[----:B------:R-:W3:Y:S01]  /*1460*/  LDG.E.128 R12, desc[UR10][R12.64] ;  /* 0x0000000a0c0c7981 */ /* 0x000ee2000c1e1d00 */
[----:B----4-:R-:W-:Y:S02]  /*1470*/  VIADD R18, R18, 0xffffffff ;  /* 0xffffffff12127836 */ /* 0x010fe40000000000 */
[----:B------:R-:W-:-:S04]  /*1480*/  IMAD.WIDE R16, R17, 0x10, R24 ;  /* 0x0000001011107825 */ /* 0x000fc800078e0218 */
[----:B------:R-:W-:Y:S02]  /*1490*/  IMAD R21, R18, UR16, R29 ;  /* 0x0000001012157c24 */ /* 0x000fe4000f8e021d */
[----:B------:R-:W4:Y:S02]  /*14a0*/  LDG.E.128 R16, desc[UR10][R16.64] ;  /* 0x0000000a10107981 */ /* 0x000f24000c1e1d00 */
[----:B------:R-:W-:-:S06]  /*14b0*/  IMAD.WIDE R20, R21, 0x10, R24 ;  /* 0x0000001015147825 */ /* 0x000fcc00078e0218 */
[----:B------:R-:W5:Y:S01]  /*14c0*/  LDG.E.128 R20, desc[UR10][R20.64] ;  /* 0x0000000a14147981 */ /* 0x000f62000c1e1d00 */
[----:B------:R-:W-:Y:S01]  /*14d0*/  BSSY.RECONVERGENT B0, `(.L_x_9) ;  /* 0x0000033000007945 */ /* 0x000fe20003800200 */
[----:B------:R-:W-:Y:S06]  /*14e0*/  BAR.SYNC.DEFER_BLOCKING 0x0 ;  /* 0x0000000000007b1d */ /* 0x000fec0000010000 */
[----:B--2---:R-:W-:-:S08]  /*14f0*/  DMUL R8, R6, R8 ;  /* 0x0000000806087228 */ /* 0x004fd00000000000 */
[----:B------:R-:W-:Y:S02]  /*1500*/  DFMA R8, R4, R10, -R8 ;  /* 0x0000000a0408722b */ /* 0x000fe40000000808 */
[----:B---3--:R-:W-:-:S06]  /*1510*/  DMUL R12, R6, R12 ;  /* 0x0000000c060c7228 */ /* 0x008fcc0000000000 */
[----:B-1----:R-:W-:Y:S02]  /*1520*/  DMUL R8, R8, UR12 ;  /* 0x0000000c08087c28 */ /* 0x002fe40008000000 */
[----:B------:R-:W-:Y:S02]  /*1530*/  DFMA R12, R4, R14, -R12 ;  /* 0x0000000e040c722b */ /* 0x000fe4000000080c */
[----:B----4-:R-:W-:Y:S01]  /*1540*/  DMUL R10, R6, R16 ;  /* 0x00000010060a7228 */ /* 0x010fe20000000000 */
[----:B------:R-:W0:Y:S05]  /*1550*/  LDC.64 R16, c[0x0][0x3c0] ;  /* 0x0000f000ff107b82 */ /* 0x000e2a0000000a00 */
[----:B-----5:R-:W-:Y:S01]  /*1560*/  DFMA R8, R12, UR4, R8 ;  /* 0x000000040c087c2b */ /* 0x020fe20008000008 */
[----:B------:R-:W1:Y:S01]  /*1570*/  LDCU.64 UR4, c[0x0][0x400] ;  /* 0x00008000ff0477ac */ /* 0x000e620008000a00 */
[----:B------:R-:W-:-:S02]  /*1580*/  DMUL R20, R6, R20 ;  /* 0x0000001406147228 */ /* 0x000fc40000000000 */
[----:B------:R-:W-:-:S06]  /*1590*/  DFMA R10, R4, R18, -R10 ;  /* 0x00000012040a722b */ /* 0x000fcc000000080a */
[----:B------:R-:W-:Y:S02]  /*15a0*/  DFMA R20, R4, R22, -R20 ;  /* 0x000000160414722b */ /* 0x000fe40000000814 */
[----:B------:R-:W-:-:S08]  /*15b0*/  DFMA R8, R10, UR14, R8 ;  /* 0x0000000e0a087c2b */ /* 0x000fd00008000008 */
[----:B-1----:R-:W-:Y:S01]  /*15c0*/  DFMA R8, R20, UR4, R8 ;  /* 0x0000000414087c2b */ /* 0x002fe20008000008 */
[----:B0-----:R-:W-:-:S06]  /*15d0*/  IMAD.WIDE R16, R3, 0x4, R16 ;  /* 0x0000000403107825 */ /* 0x001fcc00078e0210 */
        /* <DEDUP_REMOVED lines=34> */
.L_x_10:
[----:B------:R-:W-:Y:S05]  /*1800*/  BSYNC.RECONVERGENT B0 ;  /* 0x0000000000007941 */ /* 0x000fea0003800200 */
.L_x_9:
[----:B-1----:R-:W2:Y:S01]  /*1810*/  LDG.E R8, desc[UR10][R16.64+0x8] ;  /* 0x0000080a10087981 */ /* 0x002ea2000c1e1900 */
[----:B------:R-:W1:Y:S03]  /*1820*/  LDCU.128 UR12, c[0x0][0x410] ;  /* 0x00008200ff0c77ac */ /* 0x000e660008000c00 */
[----:B------:R-:W3:Y:S01]  /*1830*/  LDG.E R3, desc[UR10][R16.64+0x4] ;  /* 0x0000040a10037981 */ /* 0x000ee2000c1e1900 */
[----:B------:R-:W4:Y:S03]  /*1840*/  LDCU.64 UR4, c[0x0][0x408] ;  /* 0x00008100ff0477ac */ /* 0x000f260008000a00 */
[----:B0-----:R-:W5:Y:S04]  /*1850*/  LDG.E R14, desc[UR10][R16.64+0xc] ;  /* 0x00000c0a100e7981 */ /* 0x001f68000c1e1900 */
[----:B------:R-:W4:Y:S01]  /*1860*/  LDG.E R18, desc[UR10][R16.64+0x10] ;  /* 0x0000100a10127981 */ /* 0x000f22000c1e1900 */
[----:B--2---:R-:W-:-:S04]  /*1870*/  VIADD R9, R8, 0xffffffff ;  /* 0xffffffff08097836 */ /* 0x004fc80000000000 */
[----:B------:R-:W-:Y:S02]  /*1880*/  IMAD R9, R9, UR6, R0 ;  /* 0x0000000609097c24 */ /* 0x000fe4000f8e0200 */
[----:B---3--:R-:W-:Y:S02]  /*1890*/  VIADD R3, R3, 0xffffffff ;  /* 0xffffffff03037836 */ /* 0x008fe40000000000 */
[----:B------:R-:W-:-:S04]  /*18a0*/  IMAD.WIDE R8, R9, 0x10, R24 ;  /* 0x0000001009087825 */ /* 0x000fc800078e0218 */
[----:B------:R-:W-:Y:S02]  /*18b0*/  IMAD R3, R3, UR6, R0 ;  /* 0x0000000603037c24 */ /* 0x000fe4000f8e0200 */
[----:B------:R-:W2:Y:S02]  /*18c0*/  LDG.E.128 R8, desc[UR10][R8.64] ;  /* 0x0000000a08087981 */ /* 0x000ea4000c1e1d00 */
[----:B------:R-:W-:-:S04]  /*18d0*/  IMAD.WIDE R12, R3, 0x10, R24 ;  /* 0x00000010030c7825 */ /* 0x000fc800078e0218 */
[----:B-----5:R-:W-:Y:S02]  /*18e0*/  VIADD R3, R14, 0xffffffff ;  /* 0xffffffff0e037836 */ /* 0x020fe40000000000 */
[----:B------:R-:W3:Y:S01]  /*18f0*/  LDG.E.128 R12, desc[UR10][R12.64] ;  /* 0x0000000a0c0c7981 */ /* 0x000ee2000c1e1d00 */
[----:B----4-:R-:W-:Y:S02]  /*1900*/  VIADD R19, R18, 0xffffffff ;  /* 0xffffffff12137836 */ /* 0x010fe40000000000 */
[--C-:B------:R-:W-:Y:S02]  /*1910*/  IMAD R3, R3, UR6, R0.reuse ;  /* 0x0000000603037c24 */ /* 0x100fe4000f8e0200 */
[----:B------:R-:W-:Y:S02]  /*1920*/  IMAD R17, R19, UR6, R0 ;  /* 0x0000000613117c24 */ /* 0x000fe4000f8e0200 */
[----:B------:R-:W-:-:S04]  /*1930*/  IMAD.WIDE R20, R3, 0x10, R24 ;  /* 0x0000001003147825 */ /* 0x000fc800078e0218 */
[----:B------:R-:W-:Y:S02]  /*1940*/  IMAD.WIDE R16, R17, 0x10, R24 ;  /* 0x0000001011107825 */ /* 0x000fe400078e0218 */
[----:B------:R-:W4:Y:S04]  /*1950*/  LDG.E.128 R20, desc[UR10][R20.64] ;  /* 0x0000000a14147981 */ /* 0x000f28000c1e1d00 */
[----:B------:R-:W5:Y:S01]  /*1960*/  LDG.E.128 R16, desc[UR10][R16.64] ;  /* 0x0000000a10107981 */ /* 0x000f62000c1e1d00 */
[----:B------:R-:W-:Y:S06]  /*1970*/  BAR.SYNC.DEFER_BLOCKING 0x0 ;  /* 0x0000000000007b1d */ /* 0x000fec0000010000 */
[----:B--2---:R-:W-:-:S02]  /*1980*/  DMUL R8, R6, R8 ;  /* 0x0000000806087228 */ /* 0x004fc40000000000 */
[----:B---3--:R-:W-:-:S06]  /*1990*/  DMUL R12, R6, R12 ;  /* 0x0000000c060c7228 */ /* 0x008fcc0000000000 */
[C---:B------:R-:W-:Y:S02]  /*19a0*/  DFMA R8, R4.reuse, R10, -R8 ;  /* 0x0000000a0408722b */ /* 0x040fe40000000808 */
[----:B------:R-:W-:-:S06]  /*19b0*/  DFMA R12, R4, R14, -R12 ;  /* 0x0000000e040c722b */ /* 0x000fcc000000080c */
[----:B-1----:R-:W-:Y:S02]  /*19c0*/  DMUL R8, R8, UR12 ;  /* 0x0000000c08087c28 */ /* 0x002fe40008000000 */
[C---:B----4-:R-:W-:Y:S02]  /*19d0*/  DMUL R10, R6.reuse, R20 ;  /* 0x00000014060a7228 */ /* 0x050fe40000000000 */
[----:B-----5:R-:W-:-:S04]  /*19e0*/  DMUL R6, R6, R16 ;  /* 0x0000001006067228 */ /* 0x020fc80000000000 */
[----:B------:R-:W-:Y:S01]  /*19f0*/  DFMA R8, R12, UR4, R8 ;  /* 0x000000040c087c2b */ /* 0x000fe20008000008 */
[----:B------:R-:W0:Y:S01]  /*1a00*/  LDCU.64 UR4, c[0x0][0x420] ;  /* 0x00008400ff0477ac */ /* 0x000e220008000a00 */
[C---:B------:R-:W-:Y:S02]  /*1a10*/  DFMA R10, R4.reuse, R22, -R10 ;  /* 0x00000016040a722b */ /* 0x040fe4000000080a */
[----:B------:R-:W-:-:S06]  /*1a20*/  DFMA R6, R4, R18, -R6 ;  /* 0x000000120406722b */ /* 0x000fcc0000000806 */
[----:B------:R-:W-:-:S08]  /*1a30*/  DFMA R8, R10, UR14, R8 ;  /* 0x0000000e0a087c2b */ /* 0x000fd00008000008 */
[----:B0-----:R-:W-:-:S07]  /*1a40*/  DFMA R6, R6, UR4, R8 ;  /* 0x0000000406067c2b */ /* 0x001fce0008000008 */
        /* <DEDUP_REMOVED lines=27> */
[----:B------:R-:W-:Y:S05]  /*1c00*/  @P1 EXIT ;  /* 0x000000000000194d */ /* 0x000fea0003800000 */
[----:B------:R-:W1:Y:S04]  /*1c10*/  LDS.128 R4, [UR7+0x10] ;  /* 0x00001007ff047984 */ /* 0x000e680008000c00 */
[----:B0-----:R-:W0:Y:S01]  /*1c20*/  LDS.64 R2, [UR7+0x20] ;  /* 0x00002007ff027984 */ /* 0x001e220008000a00 */
[----:B-1----:R-:W-:-:S08]  /*1c30*/  DADD R4, R10, R4 ;  /* 0x000000000a047229 */ /* 0x002fd00000000004 */
[----:B------:R-:W-:-:S08]  /*1c40*/  DADD R4, R4, R6 ;  /* 0x0000000004047229 */ /* 0x000fd00000000006 */
[----:B0-----:R-:W-:-:S07]  /*1c50*/  DADD R2, R4, R2 ;  /* 0x0000000004027229 */ /* 0x001fce0000000002 */
[----:B------:R-:W-:Y:S01]  /*1c60*/  REDG.E.ADD.F64.RN.STRONG.GPU desc[UR10][R26.64+0x10], R2 ;  /* 0x000010021a0079a6 */ /* 0x000fe2000c12ff0a */
[----:B------:R-:W-:Y:S05]  /*1c70*/  EXIT ;  /* 0x000000000000794d */ /* 0x000fea0003800000 */
        .weak           $__internal_0_$__cuda_sm20_div_rn_f64_full
        .type           $__internal_0_$__cuda_sm20_div_rn_f64_full,@function
        .size           $__internal_0_$__cuda_sm20_div_rn_f64_full,($__internal_1_$__cuda_sm20_dsqrt_rn_f64_mediumpath_v1 - $__internal_0_$__cuda_sm20_div_rn_f64_full)
$__internal_0_$__cuda_sm20_div_rn_f64_full:
[C---:B------:R-:W-:Y:S01]  /*1c80*/  FSETP.GEU.AND P0, PT, |R15|.reuse, 1.469367938527859385e-39, PT ;  /* 0x001000000f00780b */ /* 0x040fe20003f0e200 */
[----:B------:R-:W-:Y:S01]  /*1c90*/  IMAD.MOV.U32 R10, RZ, RZ, 0x1 ;  /* 0x00000001ff0a7424 */ /* 0x000fe200078e00ff */
[----:B------:R-:W-:Y:S01]  /*1ca0*/  LOP3.LUT R8, R15, 0x800fffff, RZ, 0xc0, !PT ;  /* 0x800fffff0f087812 */ /* 0x000fe200078ec0ff */
[----:B------:R-:W-:Y:S01]  /*1cb0*/  IMAD.MOV.U32 R2, RZ, RZ, 0x1ca00000 ;  /* 0x1ca00000ff027424 */ /* 0x000fe200078e00ff */
[C---:B------:R-:W-:Y:S01]  /*1cc0*/  FSETP.GEU.AND P2, PT, |R13|.reuse, 1.469367938527859385e-39, PT ;  /* 0x001000000d00780b */ /* 0x040fe20003f4e200 */
[----:B------:R-:W-:Y:S01]  /*1cd0*/  BSSY.RECONVERGENT B1, `(.L_x_11) ;  /* 0x0000052000017945 */ /* 0x000fe20003800200 */
[----:B------:R-:W-:Y:S01]  /*1ce0*/  LOP3.LUT R9, R8, 0x3ff00000, RZ, 0xfc, !PT ;  /* 0x3ff0000008097812 */ /* 0x000fe200078efcff */
[----:B------:R-:W-:Y:S01]  /*1cf0*/  IMAD.MOV.U32 R8, RZ, RZ, R14 ;  /* 0x000000ffff087224 */ /* 0x000fe200078e000e */
[----:B------:R-:W-:Y:S02]  /*1d00*/  LOP3.LUT R24, R13, 0x7ff00000, RZ, 0xc0, !PT ;  /* 0x7ff000000d187812 */ /* 0x000fe400078ec0ff */
[----:B------:R-:W-:-:S03]  /*1d10*/  LOP3.LUT R25, R15, 0x7ff00000, RZ, 0xc0, !PT ;  /* 0x7ff000000f197812 */ /* 0x000fc600078ec0ff */
[----:B------:R-:W-:Y:S01]  /*1d20*/  @!P0 DMUL R8, R14, 8.98846567431157953865e+307 ;  /* 0x7fe000000e088828 */ /* 0x000fe20000000000 */
[C---:B------:R-:W-:Y:S01]  /*1d30*/  ISETP.GE.U32.AND P1, PT, R24.reuse, R25, PT ;  /* 0x000000191800720c */ /* 0x040fe20003f26070 */
[----:B------:R-:W-:Y:S02]  /*1d40*/  IMAD.MOV.U32 R26, RZ, RZ, R24 ;  /* 0x000000ffff1a7224 */ /* 0x000fe400078e0018 */
[----:B------:R-:W-:Y:S01]  /*1d50*/  @!P2 LOP3.LUT R19, R15, 0x7ff00000, RZ, 0xc0, !PT ;  /* 0x7ff000000f13a812 */ /* 0x000fe200078ec0ff */
[----:B------:R-:W-:Y:S01]  /*1d60*/  @!P2 IMAD.MOV.U32 R18, RZ, RZ, RZ ;  /* 0x000000ffff12a224 */ /* 0x000fe200078e00ff */
[----:B------:R-:W0:Y:S02]  /*1d70*/  MUFU.RCP64H R11, R9 ;  /* 0x00000009000b7308 */ /* 0x000e240000001800 */
[----:B------:R-:W-:Y:S02]  /*1d80*/  @!P2 ISETP.GE.U32.AND P3, PT, R24, R19, PT ;  /* 0x000000131800a20c */ /* 0x000fe40003f66070 */
[----:B------:R-:W-:-:S02]  /*1d90*/  @!P0 LOP3.LUT R25, R9, 0x7ff00000, RZ, 0xc0, !PT ;  /* 0x7ff0000009198812 */ /* 0x000fc400078ec0ff */
[----:B------:R-:W-:-:S03]  /*1da0*/  @!P2 SEL R19, R2, 0x63400000, !P3 ;  /* 0x634000000213a807 */ /* 0x000fc60005800000 */
[----:B------:R-:W-:Y:S01]  /*1db0*/  VIADD R27, R25, 0xffffffff ;  /* 0xffffffff191b7836 */ /* 0x000fe20000000000 */
[----:B------:R-:W-:-:S04]  /*1dc0*/  @!P2 LOP3.LUT R19, R19, 0x80000000, R13, 0xf8, !PT ;  /* 0x800000001313a812 */ /* 0x000fc800078ef80d */
[----:B------:R-:W-:Y:S01]  /*1dd0*/  @!P2 LOP3.LUT R19, R19, 0x100000, RZ, 0xfc, !PT ;  /* 0x001000001313a812 */ /* 0x000fe200078efcff */
[----:B0-----:R-:W-:-:S08]  /*1de0*/  DFMA R16, R10, -R8, 1 ;  /* 0x3ff000000a10742b */ /* 0x001fd00000000808 */
[----:B------:R-:W-:-:S08]  /*1df0*/  DFMA R16, R16, R16, R16 ;  /* 0x000000101010722b */ /* 0x000fd00000000010 */
[----:B------:R-:W-:Y:S01]  /*1e00*/  DFMA R16, R10, R16, R10 ;  /* 0x000000100a10722b */ /* 0x000fe2000000000a */
[----:B------:R-:W-:Y:S02]  /*1e10*/  SEL R11, R2, 0x63400000, !P1 ;  /* 0x63400000020b7807 */ /* 0x000fe40004800000 */
[----:B------:R-:W-:Y:S02]  /*1e20*/  MOV R10, R12 ;  /* 0x0000000c000a7202 */ /* 0x000fe40000000f00 */
[----:B------:R-:W-:-:S03]  /*1e30*/  LOP3.LUT R11, R11, 0x800fffff, R13, 0xf8, !PT ;  /* 0x800fffff0b0b7812 */ /* 0x000fc600078ef80d */
[----:B------:R-:W-:-:S03]  /*1e40*/  DFMA R20, R16, -R8, 1 ;  /* 0x3ff000001014742b */ /* 0x000fc60000000808 */
[----:B------:R-:W-:-:S05]  /*1e50*/  @!P2 DFMA R10, R10, 2, -R18 ;  /* 0x400000000a0aa82b */ /* 0x000fca0000000812 */
[----:B------:R-:W-:-:S05]  /*1e60*/  DFMA R20, R16, R20, R16 ;  /* 0x000000141014722b */ /* 0x000fca0000000010 */
[----:B------:R-:W-:-:S03]  /*1e70*/  @!P2 LOP3.LUT R26, R11, 0x7ff00000, RZ, 0xc0, !PT ;  /* 0x7ff000000b1aa812 */ /* 0x000fc600078ec0ff */
[----:B------:R-:W-:Y:S02]  /*1e80*/  DMUL R16, R20, R10 ;  /* 0x0000000a14107228 */ /* 0x000fe40000000000 */
[----:B------:R-:W-:-:S05]  /*1e90*/  VIADD R18, R26, 0xffffffff ;  /* 0xffffffff1a127836 */ /* 0x000fca0000000000 */
[----:B------:R-:W-:Y:S01]  /*1ea0*/  ISETP.GT.U32.AND P0, PT, R18, 0x7feffffe, PT ;  /* 0x7feffffe1200780c */ /* 0x000fe20003f04070 */
[----:B------:R-:W-:-:S03]  /*1eb0*/  DFMA R18, R16, -R8, R10 ;  /* 0x800000081012722b */ /* 0x000fc6000000000a */
[----:B------:R-:W-:-:S05]  /*1ec0*/  ISETP.GT.U32.OR P0, PT, R27, 0x7feffffe, P0 ;  /* 0x7feffffe1b00780c */ /* 0x000fca0000704470 */
[----:B------:R-:W-:-:S08]  /*1ed0*/  DFMA R18, R20, R18, R16 ;  /* 0x000000121412722b */ /* 0x000fd00000000010 */
[----:B------:R-:W-:Y:S05]  /*1ee0*/  @P0 BRA `(.L_x_12) ;  /* 0x00000000006c0947 */ /* 0x000fea0003800000 */
[----:B------:R-:W-:Y:S01]  /*1ef0*/  LOP3.LUT R17, R15, 0x7ff00000, RZ, 0xc0, !PT ;  /* 0x7ff000000f117812 */ /* 0x000fe200078ec0ff */
[----:B------:R-:W-:-:S03]  /*1f00*/  IMAD.MOV.U32 R20, RZ, RZ, RZ ;  /* 0x000000ffff147224 */ /* 0x000fc600078e00ff */
[CC--:B------:R-:W-:Y:S02]  /*1f10*/  VIADDMNMX R16, R24.reuse, -R17.reuse, 0xb9600000, !PT ;  /* 0xb960000018107446 */ /* 0x0c0fe40007800911 */
[----:B------:R-:W-:Y:S02]  /*1f20*/  ISETP.GE.U32.AND P0, PT, R24, R17, PT ;  /* 0x000000111800720c */ /* 0x000fe40003f06070 */
[----:B------:R-:W-:Y:S02]  /*1f30*/  VIMNMX R16, PT, PT, R16, 0x46a00000, PT ;  /* 0x46a0000010107848 */ /* 0x000fe40003fe0100 */
[----:B------:R-:W-:-:S05]  /*1f40*/  SEL R17, R2, 0x63400000, !P0 ;  /* 0x6340000002117807 */ /* 0x000fca0004000000 */
[----:B------:R-:W-:-:S04]  /*1f50*/  IMAD.IADD R2, R16, 0x1, -R17 ;  /* 0x0000000110027824 */ /* 0x000fc800078e0a11 */
[----:B------:R-:W-:-:S06]  /*1f60*/  VIADD R21, R2, 0x7fe00000 ;  /* 0x7fe0000002157836 */ /* 0x000fcc0000000000 */
[----:B------:R-:W-:-:S10]  /*1f70*/  DMUL R16, R18, R20 ;  /* 0x0000001412107228 */ /* 0x000fd40000000000 */
[----:B------:R-:W-:-:S13]  /*1f80*/  FSETP.GTU.AND P0, PT, |R17|, 1.469367938527859385e-39, PT ;  /* 0x001000001100780b */ /* 0x000fda0003f0c200 */
[----:B------:R-:W-:Y:S05]  /*1f90*/  @P0 BRA `(.L_x_13) ;  /* 0x0000000000940947 */ /* 0x000fea0003800000 */
[----:B------:R-:W-:Y:S01]  /*1fa0*/  DFMA R8, R18, -R8, R10 ;  /* 0x800000081208722b */ /* 0x000fe2000000000a */
[----:B------:R-:W-:-:S09]  /*1fb0*/  IMAD.MOV.U32 R20, RZ, RZ, RZ ;  /* 0x000000ffff147224 */ /* 0x000fd200078e00ff */
[C---:B------:R-:W-:Y:S02]  /*1fc0*/  FSETP.NEU.AND P0, PT, R9.reuse, RZ, PT ;  /* 0x000000ff0900720b */ /* 0x040fe40003f0d000 */
[----:B------:R-:W-:-:S04]  /*1fd0*/  LOP3.LUT R11, R9, 0x80000000, R15, 0x48, !PT ;  /* 0x80000000090b7812 */ /* 0x000fc800078e480f */
[----:B------:R-:W-:-:S07]  /*1fe0*/  LOP3.LUT R21, R11, R21, RZ, 0xfc, !PT ;  /* 0x000000150b157212 */ /* 0x000fce00078efcff */
[----:B------:R-:W-:Y:S05]  /*1ff0*/  @!P0 BRA `(.L_x_13) ;  /* 0x00000000007c8947 */ /* 0x000fea0003800000 */
[----:B------:R-:W-:Y:S02]  /*2000*/  IMAD.MOV R9, RZ, RZ, -R2 ;  /* 0x000000ffff097224 */ /* 0x000fe400078e0a02 */
[----:B------:R-:W-:-:S06]  /*2010*/  IMAD.MOV.U32 R8, RZ, RZ, RZ ;  /* 0x000000ffff087224 */ /* 0x000fcc00078e00ff */
[----:B------:R-:W-:Y:S02]  /*2020*/  DFMA R8, R16, -R8, R18 ;  /* 0x800000081008722b */ /* 0x000fe40000000012 */
[----:B------:R-:W-:-:S04]  /*2030*/  DMUL.RP R18, R18, R20 ;  /* 0x0000001412127228 */ /* 0x000fc80000008000 */
[----:B------:R-:W-:-:S04]  /*2040*/  IADD3 R8, PT, PT, -R2, -0x43300000, RZ ;  /* 0xbcd0000002087810 */ /* 0x000fc80007ffe1ff */
[----:B------:R-:W-:Y:S02]  /*2050*/  FSETP.NEU.AND P0, PT, |R9|, R8, PT ;  /* 0x000000080900720b */ /* 0x000fe40003f0d200 */
[----:B------:R-:W-:Y:S02]  /*2060*/  LOP3.LUT R11, R19, R11, RZ, 0x3c, !PT ;  /* 0x0000000b130b7212 */ /* 0x000fe400078e3cff */
[----:B------:R-:W-:Y:S02]  /*2070*/  FSEL R16, R18, R16, !P0 ;  /* 0x0000001012107208 */ /* 0x000fe40004000000 */
[----:B------:R-:W-:Y:S01]  /*2080*/  FSEL R17, R11, R17, !P0 ;  /* 0x000000110b117208 */ /* 0x000fe20004000000 */
[----:B------:R-:W-:Y:S06]  /*2090*/  BRA `(.L_x_13) ;  /* 0x0000000000547947 */ /* 0x000fec0003800000 */
.L_x_12:
[----:B------:R-:W-:-:S14]  /*20a0*/  DSETP.NAN.AND P0, PT, R12, R12, PT ;  /* 0x0000000c0c00722a */ /* 0x000fdc0003f08000 */
[----:B------:R-:W-:Y:S05]  /*20b0*/  @P0 BRA `(.L_x_14) ;  /* 0x0000000000440947 */ /* 0x000fea0003800000 */
[----:B------:R-:W-:-:S14]  /*20c0*/  DSETP.NAN.AND P0, PT, R14, R14, PT ;  /* 0x0000000e0e00722a */ /* 0x000fdc0003f08000 */
[----:B------:R-:W-:Y:S05]  /*20d0*/  @P0 BRA `(.L_x_15) ;  /* 0x0000000000300947 */ /* 0x000fea0003800000 */
[----:B------:R-:W-:Y:S01]  /*20e0*/  ISETP.NE.AND P0, PT, R26, R25, PT ;  /* 0x000000191a00720c */ /* 0x000fe20003f05270 */
[----:B------:R-:W-:Y:S01]  /*20f0*/  IMAD.MOV.U32 R16, RZ, RZ, 0x0 ;  /* 0x00000000ff107424 */ /* 0x000fe200078e00ff */
[----:B------:R-:W-:-:S11]  /*2100*/  MOV R17, 0xfff80000 ;  /* 0xfff8000000117802 */ /* 0x000fd60000000f00 */
[----:B------:R-:W-:Y:S05]  /*2110*/  @!P0 BRA `(.L_x_13) ;  /* 0x0000000000348947 */ /* 0x000fea0003800000 */
[----:B------:R-:W-:Y:S02]  /*2120*/  ISETP.NE.AND P0, PT, R26, 0x7ff00000, PT ;  /* 0x7ff000001a00780c */ /* 0x000fe40003f05270 */
[----:B------:R-:W-:Y:S02]  /*2130*/  LOP3.LUT R17, R13, 0x80000000, R15, 0x48, !PT ;  /* 0x800000000d117812 */ /* 0x000fe400078e480f */
[----:B------:R-:W-:-:S13]  /*2140*/  ISETP.EQ.OR P0, PT, R25, RZ, !P0 ;  /* 0x000000ff1900720c */ /* 0x000fda0004702670 */
[----:B------:R-:W-:Y:S01]  /*2150*/  @P0 LOP3.LUT R2, R17, 0x7ff00000, RZ, 0xfc, !PT ;  /* 0x7ff0000011020812 */ /* 0x000fe200078efcff */
[----:B------:R-:W-:Y:S02]  /*2160*/  @!P0 IMAD.MOV.U32 R16, RZ, RZ, RZ ;  /* 0x000000ffff108224 */ /* 0x000fe400078e00ff */
[----:B------:R-:W-:Y:S02]  /*2170*/  @P0 IMAD.MOV.U32 R16, RZ, RZ, RZ ;  /* 0x000000ffff100224 */ /* 0x000fe400078e00ff */
[----:B------:R-:W-:Y:S01]  /*2180*/  @P0 IMAD.MOV.U32 R17, RZ, RZ, R2 ;  /* 0x000000ffff110224 */ /* 0x000fe200078e0002 */
[----:B------:R-:W-:Y:S06]  /*2190*/  BRA `(.L_x_13) ;  /* 0x0000000000147947 */ /* 0x000fec0003800000 */
.L_x_15:
[----:B------:R-:W-:Y:S01]  /*21a0*/  LOP3.LUT R17, R15, 0x80000, RZ, 0xfc, !PT ;  /* 0x000800000f117812 */ /* 0x000fe200078efcff */
[----:B------:R-:W-:Y:S01]  /*21b0*/  IMAD.MOV.U32 R16, RZ, RZ, R14 ;  /* 0x000000ffff107224 */ /* 0x000fe200078e000e */
[----:B------:R-:W-:Y:S06]  /*21c0*/  BRA `(.L_x_13) ;  /* 0x0000000000087947 */ /* 0x000fec0003800000 */
.L_x_14:
[----:B------:R-:W-:Y:S01]  /*21d0*/  LOP3.LUT R17, R13, 0x80000, RZ, 0xfc, !PT ;  /* 0x000800000d117812 */ /* 0x000fe200078efcff */
[----:B------:R-:W-:-:S07]  /*21e0*/  IMAD.MOV.U32 R16, RZ, RZ, R12 ;  /* 0x000000ffff107224 */ /* 0x000fce00078e000c */
.L_x_13:
[----:B------:R-:W-:Y:S05]  /*21f0*/  BSYNC.RECONVERGENT B1 ;  /* 0x0000000000017941 */ /* 0x000fea0003800200 */
.L_x_11:
[----:B------:R-:W-:Y:S02]  /*2200*/  IMAD.MOV.U32 R8, RZ, RZ, R22 ;  /* 0x000000ffff087224 */ /* 0x000fe400078e0016 */
[----:B------:R-:W-:-:S04]  /*2210*/  IMAD.MOV.U32 R9, RZ, RZ, 0x0 ;  /* 0x00000000ff097424 */ /* 0x000fc800078e00ff */
[----:B------:R-:W-:Y:S05]  /*2220*/  RET.REL.NODEC R8 `(stencil_current_kernel) ;  /* 0xffffffdc08747950 */ /* 0x000fea0003c3ffff */
        .weak           $__internal_1_$__cuda_sm20_dsqrt_rn_f64_mediumpath_v1
        .type           $__internal_1_$__cuda_sm20_dsqrt_rn_f64_mediumpath_v1,@function
        .size           $__internal_1_$__cuda_sm20_dsqrt_rn_f64_mediumpath_v1,(.L_x_22 - $__internal_1_$__cuda_sm20_dsqrt_rn_f64_mediumpath_v1)
$__internal_1_$__cuda_sm20_dsqrt_rn_f64_mediumpath_v1:
[----:B------:R-:W-:Y:S01]  /*2230*/  ISETP.GE.U32.AND P0, PT, R10, -0x3400000, PT ;  /* 0xfcc000000a00780c */ /* 0x000fe20003f06070 */
[----:B------:R-:W-:Y:S01]  /*2240*/  BSSY.RECONVERGENT B1, `(.L_x_16) ;  /* 0x0000026000017945 */ /* 0x000fe20003800200 */
[----:B------:R-:W-:Y:S02]  /*2250*/  IMAD.MOV.U32 R24, RZ, RZ, R26 ;  /* 0x000000ffff187224 */ /* 0x000fe400078e001a */
[----:B------:R-:W-:Y:S02]  /*2260*/  IMAD.MOV.U32 R10, RZ, RZ, R18 ;  /* 0x000000ffff0a7224 */ /* 0x000fe400078e0012 */
[----:B------:R-:W-:-:S07]  /*2270*/  IMAD.MOV.U32 R11, RZ, RZ, R19 ;  /* 0x000000ffff0b7224 */ /* 0x000fce00078e0013 */
[----:B------:R-:W-:Y:S05]  /*2280*/  @!P0 BRA `(.L_x_17) ;  /* 0x0000000000208947 */ /* 0x000fea0003800000 */
[----:B------:R-:W-:-:S10]  /*2290*/  DFMA.RM R10, R10, R24, R16 ;  /* 0x000000180a0a722b */ /* 0x000fd40000004010 */
[----:B------:R-:W-:-:S05]  /*22a0*/  IADD3 R16, P0, PT, R10, 0x1, RZ ;  /* 0x000000010a107810 */ /* 0x000fca0007f1e0ff */
[----:B------:R-:W-:-:S06]  /*22b0*/  IMAD.X R17, RZ, RZ, R11, P0 ;  /* 0x000000ffff117224 */ /* 0x000fcc00000e060b */
[----:B------:R-:W-:-:S08]  /*22c0*/  DFMA.RP R8, -R10, R16, R8 ;  /* 0x000000100a08722b */ /* 0x000fd00000008108 */
[----:B------:R-:W-:-:S06]  /*22d0*/  DSETP.GT.AND P0, PT, R8, RZ, PT ;  /* 0x000000ff0800722a */ /* 0x000fcc0003f04000 */
[----:B------:R-:W-:Y:S02]  /*22e0*/  FSEL R10, R16, R10, P0 ;  /* 0x0000000a100a7208 */ /* 0x000fe40000000000 */
[----:B------:R-:W-:Y:S01]  /*22f0*/  FSEL R11, R17, R11, P0 ;  /* 0x0000000b110b7208 */ /* 0x000fe20000000000 */
[----:B------:R-:W-:Y:S06]  /*2300*/  BRA `(.L_x_18) ;  /* 0x0000000000647947 */ /* 0x000fec0003800000 */
.L_x_17:
[----:B------:R-:W-:-:S14]  /*2310*/  DSETP.NE.AND P0, PT, R8, RZ, PT ;  /* 0x000000ff0800722a */ /* 0x000fdc0003f05000 */
[----:B------:R-:W-:Y:S05]  /*2320*/  @!P0 BRA `(.L_x_19) ;  /* 0x0000000000588947 */ /* 0x000fea0003800000 */
[----:B------:R-:W-:-:S13]  /*2330*/  ISETP.GE.AND P0, PT, R9, RZ, PT ;  /* 0x000000ff0900720c */ /* 0x000fda0003f06270 */
[----:B------:R-:W-:Y:S01]  /*2340*/  @!P0 MOV R10, 0x0 ;  /* 0x00000000000a8802 */ /* 0x000fe20000000f00 */
[----:B------:R-:W-:Y:S01]  /*2350*/  @!P0 IMAD.MOV.U32 R11, RZ, RZ, -0x80000 ;  /* 0xfff80000ff0b8424 */ /* 0x000fe200078e00ff */
[----:B------:R-:W-:Y:S06]  /*2360*/  @!P0 BRA `(.L_x_18) ;  /* 0x00000000004c8947 */ /* 0x000fec0003800000 */
[----:B------:R-:W-:-:S13]  /*2370*/  ISETP.GT.AND P0, PT, R9, 0x7fefffff, PT ;  /* 0x7fefffff0900780c */ /* 0x000fda0003f04270 */
[----:B------:R-:W-:Y:S05]  /*2380*/  @P0 BRA `(.L_x_19) ;  /* 0x0000000000400947 */ /* 0x000fea0003800000 */
[----:B------:R-:W-:Y:S01]  /*2390*/  DMUL R8, R8, 8.11296384146066816958e+31 ;  /* 0x4690000008087828 */ /* 0x000fe20000000000 */
[----:B------:R-:W-:Y:S02]  /*23a0*/  IMAD.MOV.U32 R10, RZ, RZ, RZ ;  /* 0x000000ffff0a7224 */ /* 0x000fe400078e00ff */
[----:B------:R-:W-:Y:S02]  /*23b0*/  IMAD.MOV.U32 R18, RZ, RZ, 0x0 ;  /* 0x00000000ff127424 */ /* 0x000fe400078e00ff */
[----:B------:R-:W-:Y:S01]  /*23c0*/  IMAD.MOV.U32 R19, RZ, RZ, 0x3fd80000 ;  /* 0x3fd80000ff137424 */ /* 0x000fe200078e00ff */
[----:B------:R-:W0:Y:S02]  /*23d0*/  MUFU.RSQ64H R11, R9 ;  /* 0x00000009000b7308 */ /* 0x000e240000001c00 */
[----:B0-----:R-:W-:-:S08]  /*23e0*/  DMUL R16, R10, R10 ;  /* 0x0000000a0a107228 */ /* 0x001fd00000000000 */
[----:B------:R-:W-:-:S08]  /*23f0*/  DFMA R16, R8, -R16, 1 ;  /* 0x3ff000000810742b */ /* 0x000fd00000000810 */
[----:B------:R-:W-:Y:S02]  /*2400*/  DFMA R18, R16, R18, 0.5 ;  /* 0x3fe000001012742b */ /* 0x000fe40000000012 */
[----:B------:R-:W-:-:S08]  /*2410*/  DMUL R16, R10, R16 ;  /* 0x000000100a107228 */ /* 0x000fd00000000000 */
[----:B------:R-:W-:-:S08]  /*2420*/  DFMA R16, R18, R16, R10 ;  /* 0x000000101210722b */ /* 0x000fd0000000000a */
[----:B------:R-:W-:Y:S02]  /*2430*/  DMUL R10, R8, R16 ;  /* 0x00000010080a7228 */ /* 0x000fe40000000000 */
[----:B------:R-:W-:-:S06]  /*2440*/  VIADD R17, R17, 0xfff00000 ;  /* 0xfff0000011117836 */ /* 0x000fcc0000000000 */
[----:B------:R-:W-:-:S08]  /*2450*/  DFMA R18, R10, -R10, R8 ;  /* 0x8000000a0a12722b */ /* 0x000fd00000000008 */
[----:B------:R-:W-:-:S10]  /*2460*/  DFMA R10, R16, R18, R10 ;  /* 0x00000012100a722b */ /* 0x000fd4000000000a */
[----:B------:R-:W-:Y:S01]  /*2470*/  VIADD R11, R11, 0xfcb00000 ;  /* 0xfcb000000b0b7836 */ /* 0x000fe20000000000 */
[----:B------:R-:W-:Y:S06]  /*2480*/  BRA `(.L_x_18) ;  /* 0x0000000000047947 */ /* 0x000fec0003800000 */
.L_x_19:
[----:B------:R-:W-:-:S11]  /*2490*/  DADD R10, R8, R8 ;  /* 0x00000000080a7229 */ /* 0x000fd60000000008 */
.L_x_18:
[----:B------:R-:W-:Y:S05]  /*24a0*/  BSYNC.RECONVERGENT B1 ;  /* 0x0000000000017941 */ /* 0x000fea0003800200 */
.L_x_16:
[----:B------:R-:W-:Y:S02]  /*24b0*/  IMAD.MOV.U32 R8, RZ, RZ, R2 ;  /* 0x000000ffff087224 */ /* 0x000fe400078e0002 */
[----:B------:R-:W-:Y:S02]  /*24c0*/  IMAD.MOV.U32 R9, RZ, RZ, 0x0 ;  /* 0x00000000ff097424 */ /* 0x000fe400078e00ff */
[----:B------:R-:W-:Y:S02]  /*24d0*/  IMAD.MOV.U32 R20, RZ, RZ, R10 ;  /* 0x000000ffff147224 */ /* 0x000fe400078e000a */
[----:B------:R-:W-:Y:S01]  /*24e0*/  IMAD.MOV.U32 R21, RZ, RZ, R11 ;  /* 0x000000ffff157224 */ /* 0x000fe200078e000b */
[----:B------:R-:W-:Y:S06]  /*24f0*/  RET.REL.NODEC R8 `(stencil_current_kernel) ;  /* 0xffffffd808c07950 */ /* 0x000fec0003c3ffff */
.L_x_20:
        /* <DEDUP_REMOVED lines=16> */
.L_x_22:


//--------------------- .nv.shared.reserved.0     --------------------------
	.section	.nv.shared.reserved.0,"aw",@nobits
	.weak		__nv_reservedSMEM_offset_0_alias
	.size		__nv_reservedSMEM_offset_0_alias, 0, 64
	.other		__nv_reservedSMEM_offset_0_alias,@"STO_CUDA_RESERVED_SHARED STV_DEFAULT"
__nv_reservedSMEM_offset_0_alias:
	.zero		0
	.zero		64


//--------------------- .nv.global                --------------------------
	.section	.nv.global,"aw",@nobits
.nv.global:
	.type		_ZN34_INTERNAL_d58a0813_4_k_cu_57287b9d6thrust24THRUST_300001_SM_1000_NS12placeholders2_5E,@object
	.size		_ZN34_INTERNAL_d58a0813_4_k_cu_57287b9d6thrust24THRUST_300001_SM_1000_NS12placeholders2_5E,(_ZN34_INTERNAL_d58a0813_4_k_cu_57287b9d4cuda3std3__45__cpo6cbeginE - _ZN34_INTERNAL_d58a0813_4_k_cu_57287b9d6thrust24THRUST_300001_SM_1000_NS12placeholders2_5E)
_ZN34_INTERNAL_d58a0813_4_k_cu_57287b9d6thrust24THRUST_300001_SM_1000_NS12placeholders2_5E:
	.zero		1
	.type		_ZN34_INTERNAL_d58a0813_4_k_cu_57287b9d4cuda3std3__45__cpo6cbeginE,@object
	.size		_ZN34_INTERNAL_d58a0813_4_k_cu_57287b9d4cuda3std3__45__cpo6cbeginE,(_ZN34_INTERNAL_d58a0813_4_k_cu_57287b9d4cuda3std6ranges3__45__cpo6cbeginE - _ZN34_INTERNAL_d58a0813_4_k_cu_57287b9d4cuda3std3__45__cpo6cbeginE)
_ZN34_INTERNAL_d58a0813_4_k_cu_57287b9d4cuda3std3__45__cpo6cbeginE:
	.zero		1
	.type		_ZN34_INTERNAL_d58a0813_4_k_cu_57287b9d4cuda3std6ranges3__45__cpo6cbeginE,@object
	.size		_ZN34_INTERNAL_d58a0813_4_k_cu_57287b9d4cuda3std6ranges3__45__cpo6cbeginE,(_ZN34_INTERNAL_d58a0813_4_k_cu_57287b9d4cuda3std3__48in_placeE - _ZN34_INTERNAL_d58a0813_4_k_cu_57287b9d4cuda3std6ranges3__45__cpo6cbeginE)
_ZN34_INTERNAL_d58a0813_4_k_cu_57287b9d4cuda3std6ranges3__45__cpo6cbeginE:
	.zero		1
	.type		_ZN34_INTERNAL_d58a0813_4_k_cu_57287b9d4cuda3std3__48in_placeE,@object
	.size		_ZN34_INTERNAL_d58a0813_4_k_cu_57287b9d4cuda3std3__48in_placeE,(_ZN34_INTERNAL_d58a0813_4_k_cu_57287b9d4cuda3std6ranges3__45__cpo4sizeE - _ZN34_INTERNAL_d58a0813_4_k_cu_57287b9d4cuda3std3__48in_placeE)
_ZN34_INTERNAL_d58a0813_4_k_cu_57287b9d4cuda3std3__48in_placeE:
	.zero		1
	.type		_ZN34_INTERNAL_d58a0813_4_k_cu_57287b9d4cuda3std6ranges3__45__cpo4sizeE,@object
	.size		_ZN34_INTERNAL_d58a0813_4_k_cu_57287b9d4cuda3std6ranges3__45__cpo4sizeE,(_ZN34_INTERNAL_d58a0813_4_k_cu_57287b9d6thrust24THRUST_300001_SM_1000_NS12placeholders2_9E - _ZN34_INTERNAL_d58a0813_4_k_cu_57287b9d4cuda3std6ranges3__45__cpo4sizeE)
_ZN34_INTERNAL_d58a0813_4_k_cu_57287b9d4cuda3std6ranges3__45__cpo4sizeE:
	.zero		1
	.type		_ZN34_INTERNAL_d58a0813_4_k_cu_57287b9d6thrust24THRUST_300001_SM_1000_NS12placeholders2_9E,@object
	.size		_ZN34_INTERNAL_d58a0813_4_k_cu_57287b9d6thrust24THRUST_300001_SM_1000_NS12placeholders2_9E,(_ZN34_INTERNAL_d58a0813_4_k_cu_57287b9d4cuda3std3__45__cpo7crbeginE - _ZN34_INTERNAL_d58a0813_4_k_cu_57287b9d6thrust24THRUST_300001_SM_1000_NS12placeholders2_9E)
_ZN34_INTERNAL_d58a0813_4_k_cu_57287b9d6thrust24THRUST_300001_SM_1000_NS12placeholders2_9E:
	.zero		1
	.type		_ZN34_INTERNAL_d58a0813_4_k_cu_57287b9d4cuda3std3__45__cpo7crbeginE,@object
	.size		_ZN34_INTERNAL_d58a0813_4_k_cu_57287b9d4cuda3std3__45__cpo7crbeginE,(_ZN34_INTERNAL_d58a0813_4_k_cu_57287b9d4cuda3std6ranges3__45__cpo4nextE - _ZN34_INTERNAL_d58a0813_4_k_cu_57287b9d4cuda3std3__45__cpo7crbeginE)
_ZN34_INTERNAL_d58a0813_4_k_cu_57287b9d4cuda3std3__45__cpo7crbeginE:
	.zero		1
	.type		_ZN34_INTERNAL_d58a0813_4_k_cu_57287b9d4cuda3std6ranges3__45__cpo4nextE,@object
	.size		_ZN34_INTERNAL_d58a0813_4_k_cu_57287b9d4cuda3std6ranges3__45__cpo4nextE,(_ZN34_INTERNAL_d58a0813_4_k_cu_57287b9d4cuda3std6ranges3__45__cpo4swapE - _ZN34_INTERNAL_d58a0813_4_k_cu_57287b9d4cuda3std6ranges3__45__cpo4nextE)
_ZN34_INTERNAL_d58a0813_4_k_cu_57287b9d4cuda3std6ranges3__45__cpo4nextE:
	.zero		1
	.type		_ZN34_INTERNAL_d58a0813_4_k_cu_57287b9d4cuda3std6ranges3__45__cpo4swapE,@object
	.size		_ZN34_INTERNAL_d58a0813_4_k_cu_57287b9d4cuda3std6ranges3__45__cpo4swapE,(_ZN34_INTERNAL_d58a0813_4_k_cu_57287b9d6thrust24THRUST_300001_SM_1000_NS12placeholders2_1E - _ZN34_INTERNAL_d58a0813_4_k_cu_57287b9d4cuda3std6ranges3__45__cpo4swapE)
_ZN34_INTERNAL_d58a0813_4_k_cu_57287b9d4cuda3std6ranges3__45__cpo4swapE:
	.zero		1
	.type		_ZN34_INTERNAL_d58a0813_4_k_cu_57287b9d6thrust24THRUST_300001_SM_1000_NS12placeholders2_1E,@object
	.size		_ZN34_INTERNAL_d58a0813_4_k_cu_57287b9d6thrust24THRUST_300001_SM_1000_NS12placeholders2_1E,(_ZN34_INTERNAL_d58a0813_4_k_cu_57287b9d6thrust24THRUST_300001_SM_1000_NS12placeholders2_3E - _ZN34_INTERNAL_d58a0813_4_k_cu_57287b9d6thrust24THRUST_300001_SM_1000_NS12placeholders2_1E)
_ZN34_INTERNAL_d58a0813_4_k_cu_57287b9d6thrust24THRUST_300001_SM_1000_NS12placeholders2_1E:
	.zero		1
	.type		_ZN34_INTERNAL_d58a0813_4_k_cu_57287b9d6thrust24THRUST_300001_SM_1000_NS12placeholders2_3E,@object
	.size		_ZN34_INTERNAL_d58a0813_4_k_cu_57287b9d6thrust24THRUST_300001_SM_1000_NS12placeholders2_3E,(_ZN34_INTERNAL_d58a0813_4_k_cu_57287b9d4cuda3std3__45__cpo5beginE - _ZN34_INTERNAL_d58a0813_4_k_cu_57287b9d6thrust24THRUST_300001_SM_1000_NS12placeholders2_3E)
_ZN34_INTERNAL_d58a0813_4_k_cu_57287b9d6thrust24THRUST_300001_SM_1000_NS12placeholders2_3E:
	.zero		1
	.type		_ZN34_INTERNAL_d58a0813_4_k_cu_57287b9d4cuda3std3__45__cpo5beginE,@object
	.size		_ZN34_INTERNAL_d58a0813_4_k_cu_57287b9d4cuda3std3__45__cpo5beginE,(_ZN34_INTERNAL_d58a0813_4_k_cu_57287b9d4cuda3std6ranges3__45__cpo5beginE - _ZN34_INTERNAL_d58a0813_4_k_cu_57287b9d4cuda3std3__45__cpo5beginE)
_ZN34_INTERNAL_d58a0813_4_k_cu_57287b9d4cuda3std3__45__cpo5beginE:
	.zero		1
	.type		_ZN34_INTERNAL_d58a0813_4_k_cu_57287b9d4cuda3std6ranges3__45__cpo5beginE,@object
	.size		_ZN34_INTERNAL_d58a0813_4_k_cu_57287b9d4cuda3std6ranges3__45__cpo5beginE,(_ZN34_INTERNAL_d58a0813_4_k_cu_57287b9d4cuda3std3__436_GLOBAL__N__d58a0813_4_k_cu_57287b9d6ignoreE - _ZN34_INTERNAL_d58a0813_4_k_cu_57287b9d4cuda3std6ranges3__45__cpo5beginE)
_ZN34_INTERNAL_d58a0813_4_k_cu_57287b9d4cuda3std6ranges3__45__cpo5beginE:
	.zero		1
	.type		_ZN34_INTERNAL_d58a0813_4_k_cu_57287b9d4cuda3std3__436_GLOBAL__N__d58a0813_4_k_cu_57287b9d6ignoreE,@object
	.size		_ZN34_INTERNAL_d58a0813_4_k_cu_57287b9d4cuda3std3__436_GLOBAL__N__d58a0813_4_k_cu_57287b9d6ignoreE,(_ZN34_INTERNAL_d58a0813_4_k_cu_57287b9d4cuda3std6ranges3__45__cpo4dataE - _ZN34_INTERNAL_d58a0813_4_k_cu_57287b9d4cuda3std3__436_GLOBAL__N__d58a0813_4_k_cu_57287b9d6ignoreE)
_ZN34_INTERNAL_d58a0813_4_k_cu_57287b9d4cuda3std3__436_GLOBAL__N__d58a0813_4_k_cu_57287b9d6ignoreE:
	.zero		1
	.type		_ZN34_INTERNAL_d58a0813_4_k_cu_57287b9d4cuda3std6ranges3__45__cpo4dataE,@object
	.size		_ZN34_INTERNAL_d58a0813_4_k_cu_57287b9d4cuda3std6ranges3__45__cpo4dataE,(_ZN34_INTERNAL_d58a0813_4_k_cu_57287b9d6thrust24THRUST_300001_SM_1000_NS12placeholders2_7E - _ZN34_INTERNAL_d58a0813_4_k_cu_57287b9d4cuda3std6ranges3__45__cpo4dataE)
_ZN34_INTERNAL_d58a0813_4_k_cu_57287b9d4cuda3std6ranges3__45__cpo4dataE:
	.zero		1
	.type		_ZN34_INTERNAL_d58a0813_4_k_cu_57287b9d6thrust24THRUST_300001_SM_1000_NS12placeholders2_7E,@object
	.size		_ZN34_INTERNAL_d58a0813_4_k_cu_57287b9d6thrust24THRUST_300001_SM_1000_NS12placeholders2_7E,(_ZN34_INTERNAL_d58a0813_4_k_cu_57287b9d4cuda3std3__45__cpo6rbeginE - _ZN34_INTERNAL_d58a0813_4_k_cu_57287b9d6thrust24THRUST_300001_SM_1000_NS12placeholders2_7E)
_ZN34_INTERNAL_d58a0813_4_k_cu_57287b9d6thrust24THRUST_300001_SM_1000_NS12placeholders2_7E:
	.zero		1
	.type		_ZN34_INTERNAL_d58a0813_4_k_cu_57287b9d4cuda3std3__45__cpo6rbeginE,@object
	.size		_ZN34_INTERNAL_d58a0813_4_k_cu_57287b9d4cuda3std3__45__cpo6rbeginE,(_ZN34_INTERNAL_d58a0813_4_k_cu_57287b9d4cuda3std6ranges3__45__cpo7advanceE - _ZN34_INTERNAL_d58a0813_4_k_cu_57287b9d4cuda3std3__45__cpo6rbeginE)
_ZN34_INTERNAL_d58a0813_4_k_cu_57287b9d4cuda3std3__45__cpo6rbeginE:
	.zero		1
	.type		_ZN34_INTERNAL_d58a0813_4_k_cu_57287b9d4cuda3std6ranges3__45__cpo7advanceE,@object
	.size		_ZN34_INTERNAL_d58a0813_4_k_cu_57287b9d4cuda3std6ranges3__45__cpo7advanceE,(_ZN34_INTERNAL_d58a0813_4_k_cu_57287b9d4cuda3std3__47nulloptE - _ZN34_INTERNAL_d58a0813_4_k_cu_57287b9d4cuda3std6ranges3__45__cpo7advanceE)
_ZN34_INTERNAL_d58a0813_4_k_cu_57287b9d4cuda3std6ranges3__45__cpo7advanceE:
	.zero		1
	.type		_ZN34_INTERNAL_d58a0813_4_k_cu_57287b9d4cuda3std3__47nulloptE,@object
	.size		_ZN34_INTERNAL_d58a0813_4_k_cu_57287b9d4cuda3std3__47nulloptE,(_ZN34_INTERNAL_d58a0813_4_k_cu_57287b9d4cuda3std6ranges3__45__cpo8distanceE - _ZN34_INTERNAL_d58a0813_4_k_cu_57287b9d4cuda3std3__47nulloptE)
_ZN34_INTERNAL_d58a0813_4_k_cu_57287b9d4cuda3std3__47nulloptE:
	.zero		1
	.type		_ZN34_INTERNAL_d58a0813_4_k_cu_57287b9d4cuda3std6ranges3__45__cpo8distanceE,@object
	.size		_ZN34_INTERNAL_d58a0813_4_k_cu_57287b9d4cuda3std6ranges3__45__cpo8distanceE,(_ZN34_INTERNAL_d58a0813_4_k_cu_57287b9d6thrust24THRUST_300001_SM_1000_NS12placeholders2_6E - _ZN34_INTERNAL_d58a0813_4_k_cu_57287b9d4cuda3std6ranges3__45__cpo8distanceE)
_ZN34_INTERNAL_d58a0813_4_k_cu_57287b9d4cuda3std6ranges3__45__cpo8distanceE:
	.zero		1
	.type		_ZN34_INTERNAL_d58a0813_4_k_cu_57287b9d6thrust24THRUST_300001_SM_1000_NS12placeholders2_6E,@object
	.size		_ZN34_INTERNAL_d58a0813_4_k_cu_57287b9d6thrust24THRUST_300001_SM_1000_NS12placeholders2_6E,(_ZN34_INTERNAL_d58a0813_4_k_cu_57287b9d4cuda3std3__45__cpo4cendE - _ZN34_INTERNAL_d58a0813_4_k_cu_57287b9d6thrust24THRUST_300001_SM_1000_NS12placeholders2_6E)
_ZN34_INTERNAL_d58a0813_4_k_cu_57287b9d6thrust24THRUST_300001_SM_1000_NS12placeholders2_6E:
	.zero		1
	.type		_ZN34_INTERNAL_d58a0813_4_k_cu_57287b9d4cuda3std3__45__cpo4cendE,@object
	.size		_ZN34_INTERNAL_d58a0813_4_k_cu_57287b9d4cuda3std3__45__cpo4cendE,(_ZN34_INTERNAL_d58a0813_4_k_cu_57287b9d4cuda3std6ranges3__45__cpo4cendE - _ZN34_INTERNAL_d58a0813_4_k_cu_57287b9d4cuda3std3__45__cpo4cendE)
_ZN34_INTERNAL_d58a0813_4_k_cu_57287b9d4cuda3std3__45__cpo4cendE:
	.zero		1
	.type		_ZN34_INTERNAL_d58a0813_4_k_cu_57287b9d4cuda3std6ranges3__45__cpo4cendE,@object
	.size		_ZN34_INTERNAL_d58a0813_4_k_cu_57287b9d4cuda3std6ranges3__45__cpo4cendE,(_ZN34_INTERNAL_d58a0813_4_k_cu_57287b9d4cuda3std3__420unreachable_sentinelE - _ZN34_INTERNAL_d58a0813_4_k_cu_57287b9d4cuda3std6ranges3__45__cpo4cendE)
_ZN34_INTERNAL_d58a0813_4_k_cu_57287b9d4cuda3std6ranges3__45__cpo4cendE:
	.zero		1
	.type		_ZN34_INTERNAL_d58a0813_4_k_cu_57287b9d4cuda3std3__420unreachable_sentinelE,@object
	.size		_ZN34_INTERNAL_d58a0813_4_k_cu_57287b9d4cuda3std3__420unreachable_sentinelE,(_ZN34_INTERNAL_d58a0813_4_k_cu_57287b9d4cuda3std6ranges3__45__cpo5ssizeE - _ZN34_INTERNAL_d58a0813_4_k_cu_57287b9d4cuda3std3__420unreachable_sentinelE)
_ZN34_INTERNAL_d58a0813_4_k_cu_57287b9d4cuda3std3__420unreachable_sentinelE:
	.zero		1
	.type		_ZN34_INTERNAL_d58a0813_4_k_cu_57287b9d4cuda3std6ranges3__45__cpo5ssizeE,@object
	.size		_ZN34_INTERNAL_d58a0813_4_k_cu_57287b9d4cuda3std6ranges3__45__cpo5ssizeE,(_ZN34_INTERNAL_d58a0813_4_k_cu_57287b9d6thrust24THRUST_300001_SM_1000_NS12placeholders3_10E - _ZN34_INTERNAL_d58a0813_4_k_cu_57287b9d4cuda3std6ranges3__45__cpo5ssizeE)
_ZN34_INTERNAL_d58a0813_4_k_cu_57287b9d4cuda3std6ranges3__45__cpo5ssizeE:
	.zero		1
	.type		_ZN34_INTERNAL_d58a0813_4_k_cu_57287b9d6thrust24THRUST_300001_SM_1000_NS12placeholders3_10E,@object
	.size		_ZN34_INTERNAL_d58a0813_4_k_cu_57287b9d6thrust24THRUST_300001_SM_1000_NS12placeholders3_10E,(_ZN34_INTERNAL_d58a0813_4_k_cu_57287b9d4cuda3std3__45__cpo5crendE - _ZN34_INTERNAL_d58a0813_4_k_cu_57287b9d6thrust24THRUST_300001_SM_1000_NS12placeholders3_10E)
_ZN34_INTERNAL_d58a0813_4_k_cu_57287b9d6thrust24THRUST_300001_SM_1000_NS12placeholders3_10E:
	.zero		1
	.type		_ZN34_INTERNAL_d58a0813_4_k_cu_57287b9d4cuda3std3__45__cpo5crendE,@object
	.size		_ZN34_INTERNAL_d58a0813_4_k_cu_57287b9d4cuda3std3__45__cpo5crendE,(_ZN34_INTERNAL_d58a0813_4_k_cu_57287b9d4cuda3std6ranges3__45__cpo4prevE - _ZN34_INTERNAL_d58a0813_4_k_cu_57287b9d4cuda3std3__45__cpo5crendE)
_ZN34_INTERNAL_d58a0813_4_k_cu_57287b9d4cuda3std3__45__cpo5crendE:
	.zero		1
	.type		_ZN34_INTERNAL_d58a0813_4_k_cu_57287b9d4cuda3std6ranges3__45__cpo4prevE,@object
	.size		_ZN34_INTERNAL_d58a0813_4_k_cu_57287b9d4cuda3std6ranges3__45__cpo4prevE,(_ZN34_INTERNAL_d58a0813_4_k_cu_57287b9d4cuda3std6ranges3__45__cpo9iter_moveE - _ZN34_INTERNAL_d58a0813_4_k_cu_57287b9d4cuda3std6ranges3__45__cpo4prevE)
_ZN34_INTERNAL_d58a0813_4_k_cu_57287b9d4cuda3std6ranges3__45__cpo4prevE:
	.zero		1
	.type		_ZN34_INTERNAL_d58a0813_4_k_cu_57287b9d4cuda3std6ranges3__45__cpo9iter_moveE,@object
	.size		_ZN34_INTERNAL_d58a0813_4_k_cu_57287b9d4cuda3std6ranges3__45__cpo9iter_moveE,(_ZN34_INTERNAL_d58a0813_4_k_cu_57287b9d6thrust24THRUST_300001_SM_1000_NS12placeholders2_2E - _ZN34_INTERNAL_d58a0813_4_k_cu_57287b9d4cuda3std6ranges3__45__cpo9iter_moveE)
_ZN34_INTERNAL_d58a0813_4_k_cu_57287b9d4cuda3std6ranges3__45__cpo9iter_moveE:
	.zero		1
	.type		_ZN34_INTERNAL_d58a0813_4_k_cu_57287b9d6thrust24THRUST_300001_SM_1000_NS12placeholders2_2E,@object
	.size		_ZN34_INTERNAL_d58a0813_4_k_cu_57287b9d6thrust24THRUST_300001_SM_1000_NS12placeholders2_2E,(_ZN34_INTERNAL_d58a0813_4_k_cu_57287b9d6thrust24THRUST_300001_SM_1000_NS12placeholders2_4E - _ZN34_INTERNAL_d58a0813_4_k_cu_57287b9d6thrust24THRUST_300001_SM_1000_NS12placeholders2_2E)
_ZN34_INTERNAL_d58a0813_4_k_cu_57287b9d6thrust24THRUST_300001_SM_1000_NS12placeholders2_2E:
	.zero		1
	.type		_ZN34_INTERNAL_d58a0813_4_k_cu_57287b9d6thrust24THRUST_300001_SM_1000_NS12placeholders2_4E,@object
	.size		_ZN34_INTERNAL_d58a0813_4_k_cu_57287b9d6thrust24THRUST_300001_SM_1000_NS12placeholders2_4E,(_ZN34_INTERNAL_d58a0813_4_k_cu_57287b9d4cuda3std3__45__cpo3endE - _ZN34_INTERNAL_d58a0813_4_k_cu_57287b9d6thrust24THRUST_300001_SM_1000_NS12placeholders2_4E)
_ZN34_INTERNAL_d58a0813_4_k_cu_57287b9d6thrust24THRUST_300001_SM_1000_NS12placeholders2_4E:
	.zero		1
	.type		_ZN34_INTERNAL_d58a0813_4_k_cu_57287b9d4cuda3std3__45__cpo3endE,@object
	.size		_ZN34_INTERNAL_d58a0813_4_k_cu_57287b9d4cuda3std3__45__cpo3endE,(_ZN34_INTERNAL_d58a0813_4_k_cu_57287b9d4cuda3std6ranges3__45__cpo3endE - _ZN34_INTERNAL_d58a0813_4_k_cu_57287b9d4cuda3std3__45__cpo3endE)
_ZN34_INTERNAL_d58a0813_4_k_cu_57287b9d4cuda3std3__45__cpo3endE:
	.zero		1
	.type		_ZN34_INTERNAL_d58a0813_4_k_cu_57287b9d4cuda3std6ranges3__45__cpo3endE,@object
	.size		_ZN34_INTERNAL_d58a0813_4_k_cu_57287b9d4cuda3std6ranges3__45__cpo3endE,(_ZN34_INTERNAL_d58a0813_4_k_cu_57287b9d4cuda3std3__419piecewise_constructE - _ZN34_INTERNAL_d58a0813_4_k_cu_57287b9d4cuda3std6ranges3__45__cpo3endE)
_ZN34_INTERNAL_d58a0813_4_k_cu_57287b9d4cuda3std6ranges3__45__cpo3endE:
	.zero		1
	.type		_ZN34_INTERNAL_d58a0813_4_k_cu_57287b9d4cuda3std3__419piecewise_constructE,@object
	.size		_ZN34_INTERNAL_d58a0813_4_k_cu_57287b9d4cuda3std3__419piecewise_constructE,(_ZN34_INTERNAL_d58a0813_4_k_cu_57287b9d4cuda3std6ranges3__45__cpo5cdataE - _ZN34_INTERNAL_d58a0813_4_k_cu_57287b9d4cuda3std3__419piecewise_constructE)
_ZN34_INTERNAL_d58a0813_4_k_cu_57287b9d4cuda3std3__419piecewise_constructE:
	.zero		1
	.type		_ZN34_INTERNAL_d58a0813_4_k_cu_57287b9d4cuda3std6ranges3__45__cpo5cdataE,@object
	.size		_ZN34_INTERNAL_d58a0813_4_k_cu_57287b9d4cuda3std6ranges3__45__cpo5cdataE,(_ZN34_INTERNAL_d58a0813_4_k_cu_57287b9d6thrust24THRUST_300001_SM_1000_NS12placeholders2_8E - _ZN34_INTERNAL_d58a0813_4_k_cu_57287b9d4cuda3std6ranges3__45__cpo5cdataE)
_ZN34_INTERNAL_d58a0813_4_k_cu_57287b9d4cuda3std6ranges3__45__cpo5cdataE:
	.zero		1
	.type		_ZN34_INTERNAL_d58a0813_4_k_cu_57287b9d6thrust24THRUST_300001_SM_1000_NS12placeholders2_8E,@object
	.size		_ZN34_INTERNAL_d58a0813_4_k_cu_57287b9d6thrust24THRUST_300001_SM_1000_NS12placeholders2_8E,(_ZN34_INTERNAL_d58a0813_4_k_cu_57287b9d4cuda3std3__45__cpo4rendE - _ZN34_INTERNAL_d58a0813_4_k_cu_57287b9d6thrust24THRUST_300001_SM_1000_NS12placeholders2_8E)
_ZN34_INTERNAL_d58a0813_4_k_cu_57287b9d6thrust24THRUST_300001_SM_1000_NS12placeholders2_8E:
	.zero		1
	.type		_ZN34_INTERNAL_d58a0813_4_k_cu_57287b9d4cuda3std3__45__cpo4rendE,@object
	.size		_ZN34_INTERNAL_d58a0813_4_k_cu_57287b9d4cuda3std3__45__cpo4rendE,(_ZN34_INTERNAL_d58a0813_4_k_cu_57287b9d4cuda3std6ranges3__45__cpo9iter_swapE - _ZN34_INTERNAL_d58a0813_4_k_cu_57287b9d4cuda3std3__45__cpo4rendE)
_ZN34_INTERNAL_d58a0813_4_k_cu_57287b9d4cuda3std3__45__cpo4rendE:
	.zero		1
	.type		_ZN34_INTERNAL_d58a0813_4_k_cu_57287b9d4cuda3std6ranges3__45__cpo9iter_swapE,@object
	.size		_ZN34_INTERNAL_d58a0813_4_k_cu_57287b9d4cuda3std6ranges3__45__cpo9iter_swapE,(_ZN34_INTERNAL_d58a0813_4_k_cu_57287b9d4cuda3std3__48unexpectE - _ZN34_INTERNAL_d58a0813_4_k_cu_57287b9d4cuda3std6ranges3__45__cpo9iter_swapE)
_ZN34_INTERNAL_d58a0813_4_k_cu_57287b9d4cuda3std6ranges3__45__cpo9iter_swapE:
	.zero		1
	.type		_ZN34_INTERNAL_d58a0813_4_k_cu_57287b9d4cuda3std3__48unexpectE,@object
	.size		_ZN34_INTERNAL_d58a0813_4_k_cu_57287b9d4cuda3std3__48unexpectE,(_ZN34_INTERNAL_d58a0813_4_k_cu_57287b9d6thrust24THRUST_300001_SM_1000_NS6system6detail10sequential3seqE - _ZN34_INTERNAL_d58a0813_4_k_cu_57287b9d4cuda3std3__48unexpectE)
_ZN34_INTERNAL_d58a0813_4_k_cu_57287b9d4cuda3std3__48unexpectE:
	.zero		1
	.type		_ZN34_INTERNAL_d58a0813_4_k_cu_57287b9d6thrust24THRUST_300001_SM_1000_NS6system6detail10sequential3seqE,@object
	.size		_ZN34_INTERNAL_d58a0813_4_k_cu_57287b9d6thrust24THRUST_300001_SM_1000_NS6system6detail10sequential3seqE,(.L_29 - _ZN34_INTERNAL_d58a0813_4_k_cu_57287b9d6thrust24THRUST_300001_SM_1000_NS6system6detail10sequential3seqE)
_ZN34_INTERNAL_d58a0813_4_k_cu_57287b9d6thrust24THRUST_300001_SM_1000_NS6system6detail10sequential3seqE:
	.zero		1
.L_29:


//--------------------- .nv.shared.stencil_current_kernel --------------------------
	.section	.nv.shared.stencil_current_kernel,"aw",@nobits
	.sectionflags	@""
	.align	8
.nv.shared.stencil_current_kernel:
	.zero		1072


//--------------------- .nv.constant0._ZN3cub18CUB_300001_SM_10006detail11EmptyKernelIvEEvv --------------------------
	.section	.nv.constant0._ZN3cub18CUB_300001_SM_10006detail11EmptyKernelIvEEvv,"a",@progbits
	.sectionflags	@""
	.align	4
.nv.constant0._ZN3cub18CUB_300001_SM_10006detail11EmptyKernelIvEEvv:
	.zero		896


//--------------------- .nv.constant0.stencil_current_kernel --------------------------
	.section	.nv.constant0.stencil_current_kernel,"a",@progbits
	.sectionflags	@""
	.align	4
.nv.constant0.stencil_current_kernel:
	.zero		1064


//--------------------- SYMBOLS --------------------------

	.type		.nv.reservedSmem.offset0,@object
	.size		.nv.reservedSmem.offset0,0x4
	.type		.nv.reservedSmem.cap,@object
	.size		.nv.reservedSmem.cap,0x4
